//
// Generated by NVIDIA NVVM Compiler
//
// Compiler Build ID: CL-36424714
// Cuda compilation tools, release 13.0, V13.0.88
// Based on NVVM 20.0.0
//

.version 9.0
.target sm_100
.address_size 64

	// .globl	_Z15phase1_cal_cudaPiiiiii
.extern .shared .align 16 .b8 sm[];

.visible .entry _Z15phase1_cal_cudaPiiiiii(
	.param .u64 .ptr .align 1 _Z15phase1_cal_cudaPiiiiii_param_0,
	.param .u32 _Z15phase1_cal_cudaPiiiiii_param_1,
	.param .u32 _Z15phase1_cal_cudaPiiiiii_param_2,
	.param .u32 _Z15phase1_cal_cudaPiiiiii_param_3,
	.param .u32 _Z15phase1_cal_cudaPiiiiii_param_4,
	.param .u32 _Z15phase1_cal_cudaPiiiiii_param_5
)
{
	.reg .pred 	%p<10>;
	.reg .b32 	%r<150>;
	.reg .b64 	%rd<5>;

	ld.param.u64 	%rd2, [_Z15phase1_cal_cudaPiiiiii_param_0];
	ld.param.u32 	%r23, [_Z15phase1_cal_cudaPiiiiii_param_1];
	ld.param.u32 	%r22, [_Z15phase1_cal_cudaPiiiiii_param_2];
	ld.param.u32 	%r24, [_Z15phase1_cal_cudaPiiiiii_param_4];
	ld.param.u32 	%r25, [_Z15phase1_cal_cudaPiiiiii_param_5];
	cvta.to.global.u64 	%rd3, %rd2;
	mov.u32 	%r26, %ctaid.x;
	add.s32 	%r27, %r24, %r26;
	mov.u32 	%r28, %ctaid.y;
	add.s32 	%r29, %r25, %r28;
	mov.u32 	%r1, %tid.x;
	mad.lo.s32 	%r30, %r27, %r22, %r1;
	mov.u32 	%r2, %tid.y;
	mad.lo.s32 	%r31, %r29, %r22, %r2;
	mad.lo.s32 	%r32, %r30, %r23, %r31;
	mul.wide.u32 	%rd4, %r32, 4;
	add.s64 	%rd1, %rd3, %rd4;
	ld.global.u32 	%r33, [%rd1];
	shl.b32 	%r3, %r1, 5;
	add.s32 	%r34, %r3, %r2;
	shl.b32 	%r35, %r34, 2;
	mov.u32 	%r36, sm;
	add.s32 	%r4, %r36, %r35;
	st.shared.u32 	[%r4], %r33;
	bar.sync 	0;
	setp.lt.s32 	%p1, %r22, 1;
	@%p1 bra 	$L__BB0_12;
	and.b32  	%r5, %r22, 7;
	setp.lt.u32 	%p2, %r22, 8;
	mov.b32 	%r148, 0;
	@%p2 bra 	$L__BB0_4;
	and.b32  	%r148, %r22, 2147483640;
	neg.s32 	%r146, %r148;
	shl.b32 	%r38, %r1, 7;
	add.s32 	%r40, %r38, %r36;
	add.s32 	%r145, %r40, 16;
	shl.b32 	%r41, %r2, 2;
	add.s32 	%r42, %r41, %r36;
	add.s32 	%r144, %r42, 512;
$L__BB0_3:
	.pragma "nounroll";
	ld.shared.u32 	%r43, [%r145+-16];
	ld.shared.u32 	%r44, [%r144+-512];
	add.s32 	%r45, %r44, %r43;
	ld.shared.u32 	%r46, [%r4];
	min.s32 	%r47, %r45, %r46;
	st.shared.u32 	[%r4], %r47;
	bar.sync 	0;
	ld.shared.u32 	%r48, [%r145+-12];
	ld.shared.u32 	%r49, [%r144+-384];
	add.s32 	%r50, %r49, %r48;
	ld.shared.u32 	%r51, [%r4];
	min.s32 	%r52, %r50, %r51;
	st.shared.u32 	[%r4], %r52;
	bar.sync 	0;
	ld.shared.u32 	%r53, [%r145+-8];
	ld.shared.u32 	%r54, [%r144+-256];
	add.s32 	%r55, %r54, %r53;
	ld.shared.u32 	%r56, [%r4];
	min.s32 	%r57, %r55, %r56;
	st.shared.u32 	[%r4], %r57;
	bar.sync 	0;
	ld.shared.u32 	%r58, [%r145+-4];
	ld.shared.u32 	%r59, [%r144+-128];
	add.s32 	%r60, %r59, %r58;
	ld.shared.u32 	%r61, [%r4];
	min.s32 	%r62, %r60, %r61;
	st.shared.u32 	[%r4], %r62;
	bar.sync 	0;
	ld.shared.u32 	%r63, [%r145];
	ld.shared.u32 	%r64, [%r144];
	add.s32 	%r65, %r64, %r63;
	ld.shared.u32 	%r66, [%r4];
	min.s32 	%r67, %r65, %r66;
	st.shared.u32 	[%r4], %r67;
	bar.sync 	0;
	ld.shared.u32 	%r68, [%r145+4];
	ld.shared.u32 	%r69, [%r144+128];
	add.s32 	%r70, %r69, %r68;
	ld.shared.u32 	%r71, [%r4];
	min.s32 	%r72, %r70, %r71;
	st.shared.u32 	[%r4], %r72;
	bar.sync 	0;
	ld.shared.u32 	%r73, [%r145+8];
	ld.shared.u32 	%r74, [%r144+256];
	add.s32 	%r75, %r74, %r73;
	ld.shared.u32 	%r76, [%r4];
	min.s32 	%r77, %r75, %r76;
	st.shared.u32 	[%r4], %r77;
	bar.sync 	0;
	ld.shared.u32 	%r78, [%r145+12];
	ld.shared.u32 	%r79, [%r144+384];
	add.s32 	%r80, %r79, %r78;
	ld.shared.u32 	%r81, [%r4];
	min.s32 	%r82, %r80, %r81;
	st.shared.u32 	[%r4], %r82;
	bar.sync 	0;
	add.s32 	%r146, %r146, 8;
	add.s32 	%r145, %r145, 32;
	add.s32 	%r144, %r144, 1024;
	setp.ne.s32 	%p3, %r146, 0;
	@%p3 bra 	$L__BB0_3;
$L__BB0_4:
	setp.eq.s32 	%p4, %r5, 0;
	@%p4 bra 	$L__BB0_12;
	and.b32  	%r17, %r22, 3;
	setp.lt.u32 	%p5, %r5, 4;
	@%p5 bra 	$L__BB0_7;
	add.s32 	%r83, %r3, %r148;
	shl.b32 	%r84, %r83, 2;
	add.s32 	%r86, %r36, %r84;
	ld.shared.u32 	%r87, [%r86];
	shl.b32 	%r88, %r148, 5;
	add.s32 	%r89, %r88, %r2;
	shl.b32 	%r90, %r89, 2;
	add.s32 	%r91, %r36, %r90;
	ld.shared.u32 	%r92, [%r91];
	add.s32 	%r93, %r92, %r87;
	ld.shared.u32 	%r94, [%r4];
	min.s32 	%r95, %r93, %r94;
	st.shared.u32 	[%r4], %r95;
	bar.sync 	0;
	ld.shared.u32 	%r96, [%r86+4];
	ld.shared.u32 	%r97, [%r91+128];
	add.s32 	%r98, %r97, %r96;
	ld.shared.u32 	%r99, [%r4];
	min.s32 	%r100, %r98, %r99;
	st.shared.u32 	[%r4], %r100;
	bar.sync 	0;
	ld.shared.u32 	%r101, [%r86+8];
	ld.shared.u32 	%r102, [%r91+256];
	add.s32 	%r103, %r102, %r101;
	ld.shared.u32 	%r104, [%r4];
	min.s32 	%r105, %r103, %r104;
	st.shared.u32 	[%r4], %r105;
	bar.sync 	0;
	ld.shared.u32 	%r106, [%r86+12];
	ld.shared.u32 	%r107, [%r91+384];
	add.s32 	%r108, %r107, %r106;
	ld.shared.u32 	%r109, [%r4];
	min.s32 	%r110, %r108, %r109;
	st.shared.u32 	[%r4], %r110;
	bar.sync 	0;
	add.s32 	%r148, %r148, 4;
$L__BB0_7:
	setp.eq.s32 	%p6, %r17, 0;
	@%p6 bra 	$L__BB0_12;
	setp.eq.s32 	%p7, %r17, 1;
	@%p7 bra 	$L__BB0_10;
	add.s32 	%r111, %r3, %r148;
	shl.b32 	%r112, %r111, 2;
	add.s32 	%r114, %r36, %r112;
	ld.shared.u32 	%r115, [%r114];
	shl.b32 	%r116, %r148, 5;
	add.s32 	%r117, %r116, %r2;
	shl.b32 	%r118, %r117, 2;
	add.s32 	%r119, %r36, %r118;
	ld.shared.u32 	%r120, [%r119];
	add.s32 	%r121, %r120, %r115;
	ld.shared.u32 	%r122, [%r4];
	min.s32 	%r123, %r121, %r122;
	st.shared.u32 	[%r4], %r123;
	bar.sync 	0;
	ld.shared.u32 	%r124, [%r114+4];
	ld.shared.u32 	%r125, [%r119+128];
	add.s32 	%r126, %r125, %r124;
	ld.shared.u32 	%r127, [%r4];
	min.s32 	%r128, %r126, %r127;
	st.shared.u32 	[%r4], %r128;
	bar.sync 	0;
	add.s32 	%r148, %r148, 2;
$L__BB0_10:
	and.b32  	%r129, %r22, 1;
	setp.eq.b32 	%p8, %r129, 1;
	not.pred 	%p9, %p8;
	@%p9 bra 	$L__BB0_12;
	add.s32 	%r130, %r3, %r148;
	shl.b32 	%r131, %r130, 2;
	add.s32 	%r133, %r36, %r131;
	ld.shared.u32 	%r134, [%r133];
	shl.b32 	%r135, %r148, 5;
	add.s32 	%r136, %r135, %r2;
	shl.b32 	%r137, %r136, 2;
	add.s32 	%r138, %r36, %r137;
	ld.shared.u32 	%r139, [%r138];
	add.s32 	%r140, %r139, %r134;
	ld.shared.u32 	%r141, [%r4];
	min.s32 	%r142, %r140, %r141;
	st.shared.u32 	[%r4], %r142;
	bar.sync 	0;
$L__BB0_12:
	ld.shared.u32 	%r143, [%r4];
	st.global.u32 	[%rd1], %r143;
	ret;

}
	// .globl	_Z15phase3_cal_cudaPiiiiii
.visible .entry _Z15phase3_cal_cudaPiiiiii(
	.param .u64 .ptr .align 1 _Z15phase3_cal_cudaPiiiiii_param_0,
	.param .u32 _Z15phase3_cal_cudaPiiiiii_param_1,
	.param .u32 _Z15phase3_cal_cudaPiiiiii_param_2,
	.param .u32 _Z15phase3_cal_cudaPiiiiii_param_3,
	.param .u32 _Z15phase3_cal_cudaPiiiiii_param_4,
	.param .u32 _Z15phase3_cal_cudaPiiiiii_param_5
)
{
	.reg .pred 	%p<7>;
	.reg .b32 	%r<117>;
	.reg .b64 	%rd<9>;

	ld.param.u64 	%rd2, [_Z15phase3_cal_cudaPiiiiii_param_0];
	ld.param.u32 	%r34, [_Z15phase3_cal_cudaPiiiiii_param_1];
	ld.param.u32 	%r33, [_Z15phase3_cal_cudaPiiiiii_param_2];
	ld.param.u32 	%r35, [_Z15phase3_cal_cudaPiiiiii_param_3];
	ld.param.u32 	%r36, [_Z15phase3_cal_cudaPiiiiii_param_4];
	ld.param.u32 	%r37, [_Z15phase3_cal_cudaPiiiiii_param_5];
	cvta.to.global.u64 	%rd3, %rd2;
	mov.u32 	%r38, %ctaid.x;
	add.s32 	%r39, %r36, %r38;
	mov.u32 	%r40, %ctaid.y;
	add.s32 	%r41, %r37, %r40;
	mul.lo.s32 	%r42, %r35, %r33;
	mov.u32 	%r1, %tid.x;
	mad.lo.s32 	%r43, %r39, %r33, %r1;
	mul.lo.s32 	%r44, %r43, %r34;
	mov.u32 	%r2, %tid.y;
	mad.lo.s32 	%r45, %r41, %r33, %r2;
	add.s32 	%r46, %r44, %r45;
	mul.wide.u32 	%rd4, %r46, 4;
	add.s64 	%rd1, %rd3, %rd4;
	ld.global.u32 	%r47, [%rd1];
	shl.b32 	%r48, %r1, 5;
	add.s32 	%r49, %r48, %r2;
	shl.b32 	%r50, %r49, 2;
	mov.u32 	%r51, sm;
	add.s32 	%r3, %r51, %r50;
	st.shared.u32 	[%r3], %r47;
	add.s32 	%r52, %r42, %r1;
	mad.lo.s32 	%r53, %r52, %r34, %r45;
	mul.wide.u32 	%rd5, %r53, 4;
	add.s64 	%rd6, %rd3, %rd5;
	ld.global.u32 	%r54, [%rd6];
	st.shared.u32 	[%r3+32768], %r54;
	add.s32 	%r55, %r42, %r2;
	add.s32 	%r56, %r55, %r44;
	mul.wide.u32 	%rd7, %r56, 4;
	add.s64 	%rd8, %rd3, %rd7;
	ld.global.u32 	%r57, [%rd8];
	shl.b32 	%r58, %r2, 5;
	add.s32 	%r59, %r58, %r1;
	shl.b32 	%r60, %r59, 2;
	add.s32 	%r61, %r51, %r60;
	st.shared.u32 	[%r61+16384], %r57;
	bar.sync 	0;
	setp.lt.s32 	%p1, %r33, 1;
	ld.shared.u32 	%r116, [%r3];
	@%p1 bra 	$L__BB1_7;
	add.s32 	%r5, %r33, -1;
	mul.hi.u32 	%r63, %r5, -858993459;
	shr.u32 	%r64, %r63, 2;
	mul.lo.s32 	%r65, %r64, 5;
	sub.s32 	%r66, %r5, %r65;
	add.s32 	%r6, %r66, 1;
	setp.lt.u32 	%p2, %r33, 5;
	mov.b32 	%r111, 0;
	@%p2 bra 	$L__BB1_4;
	setp.eq.s32 	%p3, %r6, 5;
	selp.b32 	%r67, 0, %r6, %p3;
	sub.s32 	%r111, %r33, %r67;
	sub.s32 	%r108, %r67, %r33;
	shl.b32 	%r68, %r1, 2;
	add.s32 	%r70, %r68, %r51;
	add.s32 	%r107, %r70, 16896;
	shl.b32 	%r71, %r2, 2;
	add.s32 	%r72, %r71, %r51;
	add.s32 	%r106, %r72, 33280;
$L__BB1_3:
	.pragma "nounroll";
	ld.shared.u32 	%r73, [%r107+-512];
	ld.shared.u32 	%r74, [%r106+-512];
	add.s32 	%r75, %r74, %r73;
	min.s32 	%r76, %r75, %r116;
	st.shared.u32 	[%r3], %r76;
	ld.shared.u32 	%r77, [%r107+-384];
	ld.shared.u32 	%r78, [%r106+-384];
	add.s32 	%r79, %r78, %r77;
	min.s32 	%r80, %r79, %r76;
	st.shared.u32 	[%r3], %r80;
	ld.shared.u32 	%r81, [%r107+-256];
	ld.shared.u32 	%r82, [%r106+-256];
	add.s32 	%r83, %r82, %r81;
	min.s32 	%r84, %r83, %r80;
	st.shared.u32 	[%r3], %r84;
	ld.shared.u32 	%r85, [%r107+-128];
	ld.shared.u32 	%r86, [%r106+-128];
	add.s32 	%r87, %r86, %r85;
	min.s32 	%r88, %r87, %r84;
	st.shared.u32 	[%r3], %r88;
	ld.shared.u32 	%r89, [%r107];
	ld.shared.u32 	%r90, [%r106];
	add.s32 	%r91, %r90, %r89;
	min.s32 	%r116, %r91, %r88;
	st.shared.u32 	[%r3], %r116;
	add.s32 	%r108, %r108, 5;
	add.s32 	%r107, %r107, 640;
	add.s32 	%r106, %r106, 640;
	setp.ne.s32 	%p4, %r108, 0;
	@%p4 bra 	$L__BB1_3;
$L__BB1_4:
	setp.eq.s32 	%p5, %r6, 5;
	@%p5 bra 	$L__BB1_7;
	shl.b32 	%r92, %r111, 7;
	shl.b32 	%r93, %r2, 2;
	add.s32 	%r94, %r92, %r93;
	add.s32 	%r96, %r94, %r51;
	add.s32 	%r114, %r96, 32768;
	shl.b32 	%r97, %r1, 2;
	add.s32 	%r98, %r92, %r97;
	add.s32 	%r99, %r98, %r51;
	add.s32 	%r113, %r99, 16384;
	sub.s32 	%r112, %r65, %r33;
$L__BB1_6:
	.pragma "nounroll";
	ld.shared.u32 	%r103, [%r113];
	ld.shared.u32 	%r104, [%r114];
	add.s32 	%r105, %r104, %r103;
	min.s32 	%r116, %r105, %r116;
	st.shared.u32 	[%r3], %r116;
	add.s32 	%r114, %r114, 128;
	add.s32 	%r113, %r113, 128;
	add.s32 	%r112, %r112, 1;
	setp.ne.s32 	%p6, %r112, 0;
	@%p6 bra 	$L__BB1_6;
$L__BB1_7:
	st.global.u32 	[%rd1], %r116;
	ret;

}
	// .globl	_Z16phase21_cal_cudaPiiiiii
.visible .entry _Z16phase21_cal_cudaPiiiiii(
	.param .u64 .ptr .align 1 _Z16phase21_cal_cudaPiiiiii_param_0,
	.param .u32 _Z16phase21_cal_cudaPiiiiii_param_1,
	.param .u32 _Z16phase21_cal_cudaPiiiiii_param_2,
	.param .u32 _Z16phase21_cal_cudaPiiiiii_param_3,
	.param .u32 _Z16phase21_cal_cudaPiiiiii_param_4,
	.param .u32 _Z16phase21_cal_cudaPiiiiii_param_5
)
{
	.reg .pred 	%p<10>;
	.reg .b32 	%r<159>;
	.reg .b64 	%rd<7>;

	ld.param.u64 	%rd2, [_Z16phase21_cal_cudaPiiiiii_param_0];
	ld.param.u32 	%r22, [_Z16phase21_cal_cudaPiiiiii_param_1];
	ld.param.u32 	%r21, [_Z16phase21_cal_cudaPiiiiii_param_2];
	ld.param.u32 	%r23, [_Z16phase21_cal_cudaPiiiiii_param_3];
	ld.param.u32 	%r24, [_Z16phase21_cal_cudaPiiiiii_param_4];
	ld.param.u32 	%r25, [_Z16phase21_cal_cudaPiiiiii_param_5];
	cvta.to.global.u64 	%rd3, %rd2;
	mov.u32 	%r26, %ctaid.x;
	add.s32 	%r27, %r24, %r26;
	mov.u32 	%r28, %ctaid.y;
	add.s32 	%r29, %r25, %r28;
	mov.u32 	%r1, %tid.x;
	mad.lo.s32 	%r30, %r27, %r21, %r1;
	mul.lo.s32 	%r31, %r30, %r22;
	mov.u32 	%r2, %tid.y;
	mad.lo.s32 	%r32, %r29, %r21, %r2;
	add.s32 	%r33, %r32, %r31;
	mul.wide.u32 	%rd4, %r33, 4;
	add.s64 	%rd1, %rd3, %rd4;
	ld.global.u32 	%r34, [%rd1];
	shl.b32 	%r35, %r1, 5;
	add.s32 	%r36, %r35, %r2;
	shl.b32 	%r37, %r36, 2;
	mov.u32 	%r38, sm;
	add.s32 	%r3, %r38, %r37;
	st.shared.u32 	[%r3], %r34;
	mad.lo.s32 	%r39, %r23, %r21, %r2;
	add.s32 	%r40, %r39, %r31;
	mul.wide.u32 	%rd5, %r40, 4;
	add.s64 	%rd6, %rd3, %rd5;
	ld.global.u32 	%r41, [%rd6];
	shl.b32 	%r42, %r2, 5;
	add.s32 	%r43, %r42, %r1;
	shl.b32 	%r44, %r43, 2;
	add.s32 	%r45, %r38, %r44;
	st.shared.u32 	[%r45+16384], %r41;
	bar.sync 	0;
	setp.lt.s32 	%p1, %r21, 1;
	@%p1 bra 	$L__BB2_12;
	and.b32  	%r4, %r21, 7;
	setp.lt.u32 	%p2, %r21, 8;
	mov.b32 	%r157, 0;
	@%p2 bra 	$L__BB2_4;
	and.b32  	%r157, %r21, 2147483640;
	neg.s32 	%r155, %r157;
	shl.b32 	%r47, %r1, 2;
	add.s32 	%r49, %r47, %r38;
	add.s32 	%r154, %r49, 17280;
	shl.b32 	%r50, %r2, 2;
	add.s32 	%r51, %r50, %r38;
	add.s32 	%r153, %r51, 512;
$L__BB2_3:
	.pragma "nounroll";
	ld.shared.u32 	%r52, [%r154+-896];
	ld.shared.u32 	%r53, [%r153+-512];
	add.s32 	%r54, %r53, %r52;
	ld.shared.u32 	%r55, [%r3];
	min.s32 	%r56, %r54, %r55;
	st.shared.u32 	[%r3], %r56;
	bar.sync 	0;
	ld.shared.u32 	%r57, [%r154+-768];
	ld.shared.u32 	%r58, [%r153+-384];
	add.s32 	%r59, %r58, %r57;
	ld.shared.u32 	%r60, [%r3];
	min.s32 	%r61, %r59, %r60;
	st.shared.u32 	[%r3], %r61;
	bar.sync 	0;
	ld.shared.u32 	%r62, [%r154+-640];
	ld.shared.u32 	%r63, [%r153+-256];
	add.s32 	%r64, %r63, %r62;
	ld.shared.u32 	%r65, [%r3];
	min.s32 	%r66, %r64, %r65;
	st.shared.u32 	[%r3], %r66;
	bar.sync 	0;
	ld.shared.u32 	%r67, [%r154+-512];
	ld.shared.u32 	%r68, [%r153+-128];
	add.s32 	%r69, %r68, %r67;
	ld.shared.u32 	%r70, [%r3];
	min.s32 	%r71, %r69, %r70;
	st.shared.u32 	[%r3], %r71;
	bar.sync 	0;
	ld.shared.u32 	%r72, [%r154+-384];
	ld.shared.u32 	%r73, [%r153];
	add.s32 	%r74, %r73, %r72;
	ld.shared.u32 	%r75, [%r3];
	min.s32 	%r76, %r74, %r75;
	st.shared.u32 	[%r3], %r76;
	bar.sync 	0;
	ld.shared.u32 	%r77, [%r154+-256];
	ld.shared.u32 	%r78, [%r153+128];
	add.s32 	%r79, %r78, %r77;
	ld.shared.u32 	%r80, [%r3];
	min.s32 	%r81, %r79, %r80;
	st.shared.u32 	[%r3], %r81;
	bar.sync 	0;
	ld.shared.u32 	%r82, [%r154+-128];
	ld.shared.u32 	%r83, [%r153+256];
	add.s32 	%r84, %r83, %r82;
	ld.shared.u32 	%r85, [%r3];
	min.s32 	%r86, %r84, %r85;
	st.shared.u32 	[%r3], %r86;
	bar.sync 	0;
	ld.shared.u32 	%r87, [%r154];
	ld.shared.u32 	%r88, [%r153+384];
	add.s32 	%r89, %r88, %r87;
	ld.shared.u32 	%r90, [%r3];
	min.s32 	%r91, %r89, %r90;
	st.shared.u32 	[%r3], %r91;
	bar.sync 	0;
	add.s32 	%r155, %r155, 8;
	add.s32 	%r154, %r154, 1024;
	add.s32 	%r153, %r153, 1024;
	setp.ne.s32 	%p3, %r155, 0;
	@%p3 bra 	$L__BB2_3;
$L__BB2_4:
	setp.eq.s32 	%p4, %r4, 0;
	@%p4 bra 	$L__BB2_12;
	and.b32  	%r16, %r21, 3;
	setp.lt.u32 	%p5, %r4, 4;
	@%p5 bra 	$L__BB2_7;
	shl.b32 	%r92, %r157, 5;
	add.s32 	%r93, %r92, %r1;
	shl.b32 	%r94, %r93, 2;
	add.s32 	%r96, %r38, %r94;
	ld.shared.u32 	%r97, [%r96+16384];
	add.s32 	%r98, %r92, %r2;
	shl.b32 	%r99, %r98, 2;
	add.s32 	%r100, %r38, %r99;
	ld.shared.u32 	%r101, [%r100];
	add.s32 	%r102, %r101, %r97;
	ld.shared.u32 	%r103, [%r3];
	min.s32 	%r104, %r102, %r103;
	st.shared.u32 	[%r3], %r104;
	bar.sync 	0;
	ld.shared.u32 	%r105, [%r96+16512];
	ld.shared.u32 	%r106, [%r100+128];
	add.s32 	%r107, %r106, %r105;
	ld.shared.u32 	%r108, [%r3];
	min.s32 	%r109, %r107, %r108;
	st.shared.u32 	[%r3], %r109;
	bar.sync 	0;
	ld.shared.u32 	%r110, [%r96+16640];
	ld.shared.u32 	%r111, [%r100+256];
	add.s32 	%r112, %r111, %r110;
	ld.shared.u32 	%r113, [%r3];
	min.s32 	%r114, %r112, %r113;
	st.shared.u32 	[%r3], %r114;
	bar.sync 	0;
	ld.shared.u32 	%r115, [%r96+16768];
	ld.shared.u32 	%r116, [%r100+384];
	add.s32 	%r117, %r116, %r115;
	ld.shared.u32 	%r118, [%r3];
	min.s32 	%r119, %r117, %r118;
	st.shared.u32 	[%r3], %r119;
	bar.sync 	0;
	add.s32 	%r157, %r157, 4;
$L__BB2_7:
	setp.eq.s32 	%p6, %r16, 0;
	@%p6 bra 	$L__BB2_12;
	setp.eq.s32 	%p7, %r16, 1;
	@%p7 bra 	$L__BB2_10;
	shl.b32 	%r120, %r157, 5;
	add.s32 	%r121, %r120, %r1;
	shl.b32 	%r122, %r121, 2;
	add.s32 	%r124, %r38, %r122;
	ld.shared.u32 	%r125, [%r124+16384];
	add.s32 	%r126, %r120, %r2;
	shl.b32 	%r127, %r126, 2;
	add.s32 	%r128, %r38, %r127;
	ld.shared.u32 	%r129, [%r128];
	add.s32 	%r130, %r129, %r125;
	ld.shared.u32 	%r131, [%r3];
	min.s32 	%r132, %r130, %r131;
	st.shared.u32 	[%r3], %r132;
	bar.sync 	0;
	ld.shared.u32 	%r133, [%r124+16512];
	ld.shared.u32 	%r134, [%r128+128];
	add.s32 	%r135, %r134, %r133;
	ld.shared.u32 	%r136, [%r3];
	min.s32 	%r137, %r135, %r136;
	st.shared.u32 	[%r3], %r137;
	bar.sync 	0;
	add.s32 	%r157, %r157, 2;
$L__BB2_10:
	and.b32  	%r138, %r21, 1;
	setp.eq.b32 	%p8, %r138, 1;
	not.pred 	%p9, %p8;
	@%p9 bra 	$L__BB2_12;
	shl.b32 	%r139, %r157, 5;
	add.s32 	%r140, %r139, %r1;
	shl.b32 	%r141, %r140, 2;
	add.s32 	%r143, %r38, %r141;
	ld.shared.u32 	%r144, [%r143+16384];
	add.s32 	%r145, %r139, %r2;
	shl.b32 	%r146, %r145, 2;
	add.s32 	%r147, %r38, %r146;
	ld.shared.u32 	%r148, [%r147];
	add.s32 	%r149, %r148, %r144;
	ld.shared.u32 	%r150, [%r3];
	min.s32 	%r151, %r149, %r150;
	st.shared.u32 	[%r3], %r151;
	bar.sync 	0;
$L__BB2_12:
	ld.shared.u32 	%r152, [%r3];
	st.global.u32 	[%rd1], %r152;
	ret;

}
	// .globl	_Z16phase22_cal_cudaPiiiiii
.visible .entry _Z16phase22_cal_cudaPiiiiii(
	.param .u64 .ptr .align 1 _Z16phase22_cal_cudaPiiiiii_param_0,
	.param .u32 _Z16phase22_cal_cudaPiiiiii_param_1,
	.param .u32 _Z16phase22_cal_cudaPiiiiii_param_2,
	.param .u32 _Z16phase22_cal_cudaPiiiiii_param_3,
	.param .u32 _Z16phase22_cal_cudaPiiiiii_param_4,
	.param .u32 _Z16phase22_cal_cudaPiiiiii_param_5
)
{
	.reg .pred 	%p<10>;
	.reg .b32 	%r<154>;
	.reg .b64 	%rd<7>;

	ld.param.u64 	%rd2, [_Z16phase22_cal_cudaPiiiiii_param_0];
	ld.param.u32 	%r23, [_Z16phase22_cal_cudaPiiiiii_param_1];
	ld.param.u32 	%r22, [_Z16phase22_cal_cudaPiiiiii_param_2];
	ld.param.u32 	%r24, [_Z16phase22_cal_cudaPiiiiii_param_3];
	ld.param.u32 	%r25, [_Z16phase22_cal_cudaPiiiiii_param_4];
	ld.param.u32 	%r26, [_Z16phase22_cal_cudaPiiiiii_param_5];
	cvta.to.global.u64 	%rd3, %rd2;
	mov.u32 	%r27, %ctaid.x;
	add.s32 	%r28, %r25, %r27;
	mov.u32 	%r29, %ctaid.y;
	add.s32 	%r30, %r26, %r29;
	mov.u32 	%r1, %tid.x;
	mad.lo.s32 	%r31, %r28, %r22, %r1;
	mov.u32 	%r2, %tid.y;
	mad.lo.s32 	%r32, %r30, %r22, %r2;
	mad.lo.s32 	%r33, %r31, %r23, %r32;
	mul.wide.u32 	%rd4, %r33, 4;
	add.s64 	%rd1, %rd3, %rd4;
	ld.global.u32 	%r34, [%rd1];
	shl.b32 	%r3, %r1, 5;
	add.s32 	%r35, %r3, %r2;
	shl.b32 	%r36, %r35, 2;
	mov.u32 	%r37, sm;
	add.s32 	%r4, %r37, %r36;
	st.shared.u32 	[%r4], %r34;
	mad.lo.s32 	%r38, %r24, %r22, %r1;
	mad.lo.s32 	%r39, %r38, %r23, %r32;
	mul.wide.u32 	%rd5, %r39, 4;
	add.s64 	%rd6, %rd3, %rd5;
	ld.global.u32 	%r40, [%rd6];
	st.shared.u32 	[%r4+32768], %r40;
	bar.sync 	0;
	setp.lt.s32 	%p1, %r22, 1;
	@%p1 bra 	$L__BB3_12;
	and.b32  	%r5, %r22, 7;
	setp.lt.u32 	%p2, %r22, 8;
	mov.b32 	%r152, 0;
	@%p2 bra 	$L__BB3_4;
	and.b32  	%r152, %r22, 2147483640;
	neg.s32 	%r150, %r152;
	shl.b32 	%r42, %r1, 7;
	add.s32 	%r44, %r42, %r37;
	add.s32 	%r149, %r44, 16;
	shl.b32 	%r45, %r2, 2;
	add.s32 	%r46, %r45, %r37;
	add.s32 	%r148, %r46, 33664;
$L__BB3_3:
	.pragma "nounroll";
	ld.shared.u32 	%r47, [%r149+-16];
	ld.shared.u32 	%r48, [%r148+-896];
	add.s32 	%r49, %r48, %r47;
	ld.shared.u32 	%r50, [%r4];
	min.s32 	%r51, %r49, %r50;
	st.shared.u32 	[%r4], %r51;
	bar.sync 	0;
	ld.shared.u32 	%r52, [%r149+-12];
	ld.shared.u32 	%r53, [%r148+-768];
	add.s32 	%r54, %r53, %r52;
	ld.shared.u32 	%r55, [%r4];
	min.s32 	%r56, %r54, %r55;
	st.shared.u32 	[%r4], %r56;
	bar.sync 	0;
	ld.shared.u32 	%r57, [%r149+-8];
	ld.shared.u32 	%r58, [%r148+-640];
	add.s32 	%r59, %r58, %r57;
	ld.shared.u32 	%r60, [%r4];
	min.s32 	%r61, %r59, %r60;
	st.shared.u32 	[%r4], %r61;
	bar.sync 	0;
	ld.shared.u32 	%r62, [%r149+-4];
	ld.shared.u32 	%r63, [%r148+-512];
	add.s32 	%r64, %r63, %r62;
	ld.shared.u32 	%r65, [%r4];
	min.s32 	%r66, %r64, %r65;
	st.shared.u32 	[%r4], %r66;
	bar.sync 	0;
	ld.shared.u32 	%r67, [%r149];
	ld.shared.u32 	%r68, [%r148+-384];
	add.s32 	%r69, %r68, %r67;
	ld.shared.u32 	%r70, [%r4];
	min.s32 	%r71, %r69, %r70;
	st.shared.u32 	[%r4], %r71;
	bar.sync 	0;
	ld.shared.u32 	%r72, [%r149+4];
	ld.shared.u32 	%r73, [%r148+-256];
	add.s32 	%r74, %r73, %r72;
	ld.shared.u32 	%r75, [%r4];
	min.s32 	%r76, %r74, %r75;
	st.shared.u32 	[%r4], %r76;
	bar.sync 	0;
	ld.shared.u32 	%r77, [%r149+8];
	ld.shared.u32 	%r78, [%r148+-128];
	add.s32 	%r79, %r78, %r77;
	ld.shared.u32 	%r80, [%r4];
	min.s32 	%r81, %r79, %r80;
	st.shared.u32 	[%r4], %r81;
	bar.sync 	0;
	ld.shared.u32 	%r82, [%r149+12];
	ld.shared.u32 	%r83, [%r148];
	add.s32 	%r84, %r83, %r82;
	ld.shared.u32 	%r85, [%r4];
	min.s32 	%r86, %r84, %r85;
	st.shared.u32 	[%r4], %r86;
	bar.sync 	0;
	add.s32 	%r150, %r150, 8;
	add.s32 	%r149, %r149, 32;
	add.s32 	%r148, %r148, 1024;
	setp.ne.s32 	%p3, %r150, 0;
	@%p3 bra 	$L__BB3_3;
$L__BB3_4:
	setp.eq.s32 	%p4, %r5, 0;
	@%p4 bra 	$L__BB3_12;
	and.b32  	%r17, %r22, 3;
	setp.lt.u32 	%p5, %r5, 4;
	@%p5 bra 	$L__BB3_7;
	add.s32 	%r87, %r3, %r152;
	shl.b32 	%r88, %r87, 2;
	add.s32 	%r90, %r37, %r88;
	ld.shared.u32 	%r91, [%r90];
	shl.b32 	%r92, %r152, 5;
	add.s32 	%r93, %r92, %r2;
	shl.b32 	%r94, %r93, 2;
	add.s32 	%r95, %r37, %r94;
	ld.shared.u32 	%r96, [%r95+32768];
	add.s32 	%r97, %r96, %r91;
	ld.shared.u32 	%r98, [%r4];
	min.s32 	%r99, %r97, %r98;
	st.shared.u32 	[%r4], %r99;
	bar.sync 	0;
	ld.shared.u32 	%r100, [%r90+4];
	ld.shared.u32 	%r101, [%r95+32896];
	add.s32 	%r102, %r101, %r100;
	ld.shared.u32 	%r103, [%r4];
	min.s32 	%r104, %r102, %r103;
	st.shared.u32 	[%r4], %r104;
	bar.sync 	0;
	ld.shared.u32 	%r105, [%r90+8];
	ld.shared.u32 	%r106, [%r95+33024];
	add.s32 	%r107, %r106, %r105;
	ld.shared.u32 	%r108, [%r4];
	min.s32 	%r109, %r107, %r108;
	st.shared.u32 	[%r4], %r109;
	bar.sync 	0;
	ld.shared.u32 	%r110, [%r90+12];
	ld.shared.u32 	%r111, [%r95+33152];
	add.s32 	%r112, %r111, %r110;
	ld.shared.u32 	%r113, [%r4];
	min.s32 	%r114, %r112, %r113;
	st.shared.u32 	[%r4], %r114;
	bar.sync 	0;
	add.s32 	%r152, %r152, 4;
$L__BB3_7:
	setp.eq.s32 	%p6, %r17, 0;
	@%p6 bra 	$L__BB3_12;
	setp.eq.s32 	%p7, %r17, 1;
	@%p7 bra 	$L__BB3_10;
	add.s32 	%r115, %r3, %r152;
	shl.b32 	%r116, %r115, 2;
	add.s32 	%r118, %r37, %r116;
	ld.shared.u32 	%r119, [%r118];
	shl.b32 	%r120, %r152, 5;
	add.s32 	%r121, %r120, %r2;
	shl.b32 	%r122, %r121, 2;
	add.s32 	%r123, %r37, %r122;
	ld.shared.u32 	%r124, [%r123+32768];
	add.s32 	%r125, %r124, %r119;
	ld.shared.u32 	%r126, [%r4];
	min.s32 	%r127, %r125, %r126;
	st.shared.u32 	[%r4], %r127;
	bar.sync 	0;
	ld.shared.u32 	%r128, [%r118+4];
	ld.shared.u32 	%r129, [%r123+32896];
	add.s32 	%r130, %r129, %r128;
	ld.shared.u32 	%r131, [%r4];
	min.s32 	%r132, %r130, %r131;
	st.shared.u32 	[%r4], %r132;
	bar.sync 	0;
	add.s32 	%r152, %r152, 2;
$L__BB3_10:
	and.b32  	%r133, %r22, 1;
	setp.eq.b32 	%p8, %r133, 1;
	not.pred 	%p9, %p8;
	@%p9 bra 	$L__BB3_12;
	add.s32 	%r134, %r3, %r152;
	shl.b32 	%r135, %r134, 2;
	add.s32 	%r137, %r37, %r135;
	ld.shared.u32 	%r138, [%r137];
	shl.b32 	%r139, %r152, 5;
	add.s32 	%r140, %r139, %r2;
	shl.b32 	%r141, %r140, 2;
	add.s32 	%r142, %r37, %r141;
	ld.shared.u32 	%r143, [%r142+32768];
	add.s32 	%r144, %r143, %r138;
	ld.shared.u32 	%r145, [%r4];
	min.s32 	%r146, %r144, %r145;
	st.shared.u32 	[%r4], %r146;
	bar.sync 	0;
$L__BB3_12:
	ld.shared.u32 	%r147, [%r4];
	st.global.u32 	[%rd1], %r147;
	ret;

}


// ===== COMPILED SASS (sm_100) =====

	.target	sm_100

	.elftype	@"ET_EXEC"


//--------------------- .note.nv.tkinfo           --------------------------
	.section	.note.nv.tkinfo,"",@"SHT_NOTE"
	.sectionflags	@"SHF_NOTE_NV_TKINFO"
	.tkinfo
        /*0018*/ 	.word	0x00000002
        /*0030*/ 	.string	""
        /*0030*/ 	.string	"ptxas"
        /*0030*/ 	.string	"Cuda compilation tools, release 13.0, V13.0.88"
        /*0030*/ 	.string	"Build cuda_13.0.r13.0/compiler.36424714_0"
        /*0030*/ 	.string	"-arch sm_100 -m 64 "



//--------------------- .note.nv.cuinfo           --------------------------
	.section	.note.nv.cuinfo,"",@"SHT_NOTE"
	.sectionflags	@"SHF_NOTE_NV_CUINFO"
        /*0018*/ 	.short	0x0002
        /*001a*/ 	.short	0x0064
        /*001c*/ 	.short	0x0082
	.zero		2


//--------------------- .nv.info                  --------------------------
	.section	.nv.info,"",@"SHT_CUDA_INFO"
	.align	4


	//----- nvinfo : EIATTR_REGCOUNT
	.align		4
        /*0000*/ 	.byte	0x04, 0x2f
        /*0002*/ 	.short	(.L_1 - .L_0)
	.align		4
.L_0:
        /*0004*/ 	.word	index@(_Z15phase1_cal_cudaPiiiiii)
        /*0008*/ 	.word	0x00000013


	//----- nvinfo : EIATTR_FRAME_SIZE
	.align		4
.L_1:
        /*000c*/ 	.byte	0x04, 0x11
        /*000e*/ 	.short	(.L_3 - .L_2)
	.align		4
.L_2:
        /*0010*/ 	.word	index@(_Z15phase1_cal_cudaPiiiiii)
        /*0014*/ 	.word	0x00000000


	//----- nvinfo : EIATTR_REGCOUNT
	.align		4
.L_3:
        /*0018*/ 	.byte	0x04, 0x2f
        /*001a*/ 	.short	(.L_5 - .L_4)
	.align		4
.L_4:
        /*001c*/ 	.word	index@(_Z15phase3_cal_cudaPiiiiii)
        /*0020*/ 	.word	0x00000014


	//----- nvinfo : EIATTR_FRAME_SIZE
	.align		4
.L_5:
        /*0024*/ 	.byte	0x04, 0x11
        /*0026*/ 	.short	(.L_7 - .L_6)
	.align		4
.L_6:
        /*0028*/ 	.word	index@(_Z15phase3_cal_cudaPiiiiii)
        /*002c*/ 	.word	0x00000000


	//----- nvinfo : EIATTR_REGCOUNT
	.align		4
.L_7:
        /*0030*/ 	.byte	0x04, 0x2f
        /*0032*/ 	.short	(.L_9 - .L_8)
	.align		4
.L_8:
        /*0034*/ 	.word	index@(_Z16phase21_cal_cudaPiiiiii)
        /*0038*/ 	.word	0x00000013


	//----- nvinfo : EIATTR_FRAME_SIZE
	.align		4
.L_9:
        /*003c*/ 	.byte	0x04, 0x11
        /*003e*/ 	.short	(.L_11 - .L_10)
	.align		4
.L_10:
        /*0040*/ 	.word	index@(_Z16phase21_cal_cudaPiiiiii)
        /*0044*/ 	.word	0x00000000


	//----- nvinfo : EIATTR_REGCOUNT
	.align		4
.L_11:
        /*0048*/ 	.byte	0x04, 0x2f
        /*004a*/ 	.short	(.L_13 - .L_12)
	.align		4
.L_12:
        /*004c*/ 	.word	index@(_Z16phase22_cal_cudaPiiiiii)
        /*0050*/ 	.word	0x00000013


	//----- nvinfo : EIATTR_FRAME_SIZE
	.align		4
.L_13:
        /*0054*/ 	.byte	0x04, 0x11
        /*0056*/ 	.short	(.L_15 - .L_14)
	.align		4
.L_14:
        /*0058*/ 	.word	index@(_Z16phase22_cal_cudaPiiiiii)
        /*005c*/ 	.word	0x00000000


	//----- nvinfo : EIATTR_MIN_STACK_SIZE
	.align		4
.L_15:
        /*0060*/ 	.byte	0x04, 0x12
        /*0062*/ 	.short	(.L_17 - .L_16)
	.align		4
.L_16:
        /*0064*/ 	.word	index@(_Z16phase22_cal_cudaPiiiiii)
        /*0068*/ 	.word	0x00000000


	//----- nvinfo : EIATTR_MIN_STACK_SIZE
	.align		4
.L_17:
        /*006c*/ 	.byte	0x04, 0x12
        /*006e*/ 	.short	(.L_19 - .L_18)
	.align		4
.L_18:
        /*0070*/ 	.word	index@(_Z16phase21_cal_cudaPiiiiii)
        /*0074*/ 	.word	0x00000000


	//----- nvinfo : EIATTR_MIN_STACK_SIZE
	.align		4
.L_19:
        /*0078*/ 	.byte	0x04, 0x12
        /*007a*/ 	.short	(.L_21 - .L_20)
	.align		4
.L_20:
        /*007c*/ 	.word	index@(_Z15phase3_cal_cudaPiiiiii)
        /*0080*/ 	.word	0x00000000


	//----- nvinfo : EIATTR_MIN_STACK_SIZE
	.align		4
.L_21:
        /*0084*/ 	.byte	0x04, 0x12
        /*0086*/ 	.short	(.L_23 - .L_22)
	.align		4
.L_22:
        /*0088*/ 	.word	index@(_Z15phase1_cal_cudaPiiiiii)
        /*008c*/ 	.word	0x00000000
.L_23:


//--------------------- .nv.compat                --------------------------
	.section	.nv.compat,"",@"SHT_CUDA_COMPAT_INFO"
	.align	4
        /*0000*/ 	.byte	0x02, 0x09, 0x00, 0x00, 0x02, 0x02, 0x01, 0x00, 0x02, 0x05, 0x05, 0x00, 0x03, 0x07, 0x01, 0x01
        /*0010*/ 	.byte	0x02, 0x03, 0x00, 0x00, 0x02, 0x06, 0x01, 0x00, 0x04, 0x0b, 0x08, 0x00, 0x09, 0x00, 0x00, 0x00
        /*0020*/ 	.byte	0x00, 0x00, 0x00, 0x00


//--------------------- .nv.info._Z16phase22_cal_cudaPiiiiii --------------------------
	.section	.nv.info._Z16phase22_cal_cudaPiiiiii,"",@"SHT_CUDA_INFO"
	.sectionflags	@""
	.align	4


	//----- nvinfo : EIATTR_CUDA_API_VERSION
	.align		4
        /*0000*/ 	.byte	0x04, 0x37
        /*0002*/ 	.short	(.L_25 - .L_24)
.L_24:
        /*0004*/ 	.word	0x00000082


	//----- nvinfo : EIATTR_KPARAM_INFO
	.align		4
.L_25:
        /*0008*/ 	.byte	0x04, 0x17
        /*000a*/ 	.short	(.L_27 - .L_26)
.L_26:
        /*000c*/ 	.word	0x00000000
        /*0010*/ 	.short	0x0005
        /*0012*/ 	.short	0x0018
        /*0014*/ 	.byte	0x00, 0xf0, 0x11, 0x00


	//----- nvinfo : EIATTR_KPARAM_INFO
	.align		4
.L_27:
        /*0018*/ 	.byte	0x04, 0x17
        /*001a*/ 	.short	(.L_29 - .L_28)
.L_28:
        /*001c*/ 	.word	0x00000000
        /*0020*/ 	.short	0x0004
        /*0022*/ 	.short	0x0014
        /*0024*/ 	.byte	0x00, 0xf0, 0x11, 0x00


	//----- nvinfo : EIATTR_KPARAM_INFO
	.align		4
.L_29:
        /*0028*/ 	.byte	0x04, 0x17
        /*002a*/ 	.short	(.L_31 - .L_30)
.L_30:
        /*002c*/ 	.word	0x00000000
        /*0030*/ 	.short	0x0003
        /*0032*/ 	.short	0x0010
        /*0034*/ 	.byte	0x00, 0xf0, 0x11, 0x00


	//----- nvinfo : EIATTR_KPARAM_INFO
	.align		4
.L_31:
        /*0038*/ 	.byte	0x04, 0x17
        /*003a*/ 	.short	(.L_33 - .L_32)
.L_32:
        /*003c*/ 	.word	0x00000000
        /*0040*/ 	.short	0x0002
        /*0042*/ 	.short	0x000c
        /*0044*/ 	.byte	0x00, 0xf0, 0x11, 0x00


	//----- nvinfo : EIATTR_KPARAM_INFO
	.align		4
.L_33:
        /*0048*/ 	.byte	0x04, 0x17
        /*004a*/ 	.short	(.L_35 - .L_34)
.L_34:
        /*004c*/ 	.word	0x00000000
        /*0050*/ 	.short	0x0001
        /*0052*/ 	.short	0x0008
        /*0054*/ 	.byte	0x00, 0xf0, 0x11, 0x00


	//----- nvinfo : EIATTR_KPARAM_INFO
	.align		4
.L_35:
        /*0058*/ 	.byte	0x04, 0x17
        /*005a*/ 	.short	(.L_37 - .L_36)
.L_36:
        /*005c*/ 	.word	0x00000000
        /*0060*/ 	.short	0x0000
        /*0062*/ 	.short	0x0000
        /*0064*/ 	.byte	0x00, 0xf5, 0x21, 0x00


	//----- nvinfo : EIATTR_SPARSE_MMA_MASK
	.align		4
.L_37:
        /*0068*/ 	.byte	0x03, 0x50
        /*006a*/ 	.short	0x0000


	//----- nvinfo : EIATTR_MAXREG_COUNT
	.align		4
        /*006c*/ 	.byte	0x03, 0x1b
        /*006e*/ 	.short	0x00ff


	//----- nvinfo : EIATTR_NUM_BARRIERS
	.align		4
        /*0070*/ 	.byte	0x02, 0x4c
        /*0072*/ 	.byte	0x01
	.zero		1


	//----- nvinfo : EIATTR_MERCURY_ISA_VERSION
	.align		4
        /*0074*/ 	.byte	0x03, 0x5f
        /*0076*/ 	.short	0x0101


	//----- nvinfo : EIATTR_VRC_CTA_INIT_COUNT
	.align		4
        /*0078*/ 	.byte	0x02, 0x4a
	.zero		1
	.zero		1


	//----- nvinfo : EIATTR_EXIT_INSTR_OFFSETS
	.align		4
        /*007c*/ 	.byte	0x04, 0x1c
        /*007e*/ 	.short	(.L_39 - .L_38)


	//   ....[0]....
.L_38:
        /*0080*/ 	.word	0x00000a40


	//----- nvinfo : EIATTR_CBANK_PARAM_SIZE
	.align		4
.L_39:
        /*0084*/ 	.byte	0x03, 0x19
        /*0086*/ 	.short	0x001c


	//----- nvinfo : EIATTR_PARAM_CBANK
	.align		4
        /*0088*/ 	.byte	0x04, 0x0a
        /*008a*/ 	.short	(.L_41 - .L_40)
	.align		4
.L_40:
        /*008c*/ 	.word	index@(.nv.constant0._Z16phase22_cal_cudaPiiiiii)
        /*0090*/ 	.short	0x0380
        /*0092*/ 	.short	0x001c


	//----- nvinfo : EIATTR_SW_WAR
	.align		4
.L_41:
        /*0094*/ 	.byte	0x04, 0x36
        /*0096*/ 	.short	(.L_43 - .L_42)
.L_42:
        /*0098*/ 	.word	0x00000008
.L_43:


//--------------------- .nv.info._Z16phase21_cal_cudaPiiiiii --------------------------
	.section	.nv.info._Z16phase21_cal_cudaPiiiiii,"",@"SHT_CUDA_INFO"
	.sectionflags	@""
	.align	4


	//----- nvinfo : EIATTR_CUDA_API_VERSION
	.align		4
        /*0000*/ 	.byte	0x04, 0x37
        /*0002*/ 	.short	(.L_45 - .L_44)
.L_44:
        /*0004*/ 	.word	0x00000082


	//----- nvinfo : EIATTR_KPARAM_INFO
	.align		4
.L_45:
        /*0008*/ 	.byte	0x04, 0x17
        /*000a*/ 	.short	(.L_47 - .L_46)
.L_46:
        /*000c*/ 	.word	0x00000000
        /*0010*/ 	.short	0x0005
        /*0012*/ 	.short	0x0018
        /*0014*/ 	.byte	0x00, 0xf0, 0x11, 0x00


	//----- nvinfo : EIATTR_KPARAM_INFO
	.align		4
.L_47:
        /*0018*/ 	.byte	0x04, 0x17
        /*001a*/ 	.short	(.L_49 - .L_48)
.L_48:
        /*001c*/ 	.word	0x00000000
        /*0020*/ 	.short	0x0004
        /*0022*/ 	.short	0x0014
        /*0024*/ 	.byte	0x00, 0xf0, 0x11, 0x00


	//----- nvinfo : EIATTR_KPARAM_INFO
	.align		4
.L_49:
        /*0028*/ 	.byte	0x04, 0x17
        /*002a*/ 	.short	(.L_51 - .L_50)
.L_50:
        /*002c*/ 	.word	0x00000000
        /*0030*/ 	.short	0x0003
        /*0032*/ 	.short	0x0010
        /*0034*/ 	.byte	0x00, 0xf0, 0x11, 0x00


	//----- nvinfo : EIATTR_KPARAM_INFO
	.align		4
.L_51:
        /*0038*/ 	.byte	0x04, 0x17
        /*003a*/ 	.short	(.L_53 - .L_52)
.L_52:
        /*003c*/ 	.word	0x00000000
        /*0040*/ 	.short	0x0002
        /*0042*/ 	.short	0x000c
        /*0044*/ 	.byte	0x00, 0xf0, 0x11, 0x00


	//----- nvinfo : EIATTR_KPARAM_INFO
	.align		4
.L_53:
        /*0048*/ 	.byte	0x04, 0x17
        /*004a*/ 	.short	(.L_55 - .L_54)
.L_54:
        /*004c*/ 	.word	0x00000000
        /*0050*/ 	.short	0x0001
        /*0052*/ 	.short	0x0008
        /*0054*/ 	.byte	0x00, 0xf0, 0x11, 0x00


	//----- nvinfo : EIATTR_KPARAM_INFO
	.align		4
.L_55:
        /*0058*/ 	.byte	0x04, 0x17
        /*005a*/ 	.short	(.L_57 - .L_56)
.L_56:
        /*005c*/ 	.word	0x00000000
        /*0060*/ 	.short	0x0000
        /*0062*/ 	.short	0x0000
        /*0064*/ 	.byte	0x00, 0xf5, 0x21, 0x00


	//----- nvinfo : EIATTR_SPARSE_MMA_MASK
	.align		4
.L_57:
        /*0068*/ 	.byte	0x03, 0x50
        /*006a*/ 	.short	0x0000


	//----- nvinfo : EIATTR_MAXREG_COUNT
	.align		4
        /*006c*/ 	.byte	0x03, 0x1b
        /*006e*/ 	.short	0x00ff


	//----- nvinfo : EIATTR_NUM_BARRIERS
	.align		4
        /*0070*/ 	.byte	0x02, 0x4c
        /*0072*/ 	.byte	0x01
	.zero		1


	//----- nvinfo : EIATTR_MERCURY_ISA_VERSION
	.align		4
        /*0074*/ 	.byte	0x03, 0x5f
        /*0076*/ 	.short	0x0101


	//----- nvinfo : EIATTR_VRC_CTA_INIT_COUNT
	.align		4
        /*0078*/ 	.byte	0x02, 0x4a
	.zero		1
	.zero		1


	//----- nvinfo : EIATTR_EXIT_INSTR_OFFSETS
	.align		4
        /*007c*/ 	.byte	0x04, 0x1c
        /*007e*/ 	.short	(.L_59 - .L_58)


	//   ....[0]....
.L_58:
        /*0080*/ 	.word	0x00000a60


	//----- nvinfo : EIATTR_CBANK_PARAM_SIZE
	.align		4
.L_59:
        /*0084*/ 	.byte	0x03, 0x19
        /*0086*/ 	.short	0x001c


	//----- nvinfo : EIATTR_PARAM_CBANK
	.align		4
        /*0088*/ 	.byte	0x04, 0x0a
        /*008a*/ 	.short	(.L_61 - .L_60)
	.align		4
.L_60:
        /*008c*/ 	.word	index@(.nv.constant0._Z16phase21_cal_cudaPiiiiii)
        /*0090*/ 	.short	0x0380
        /*0092*/ 	.short	0x001c


	//----- nvinfo : EIATTR_SW_WAR
	.align		4
.L_61:
        /*0094*/ 	.byte	0x04, 0x36
        /*0096*/ 	.short	(.L_63 - .L_62)
.L_62:
        /*0098*/ 	.word	0x00000008
.L_63:


//--------------------- .nv.info._Z15phase3_cal_cudaPiiiiii --------------------------
	.section	.nv.info._Z15phase3_cal_cudaPiiiiii,"",@"SHT_CUDA_INFO"
	.sectionflags	@""
	.align	4


	//----- nvinfo : EIATTR_CUDA_API_VERSION
	.align		4
        /*0000*/ 	.byte	0x04, 0x37
        /*0002*/ 	.short	(.L_65 - .L_64)
.L_64:
        /*0004*/ 	.word	0x00000082


	//----- nvinfo : EIATTR_KPARAM_INFO
	.align		4
.L_65:
        /*0008*/ 	.byte	0x04, 0x17
        /*000a*/ 	.short	(.L_67 - .L_66)
.L_66:
        /*000c*/ 	.word	0x00000000
        /*0010*/ 	.short	0x0005
        /*0012*/ 	.short	0x0018
        /*0014*/ 	.byte	0x00, 0xf0, 0x11, 0x00


	//----- nvinfo : EIATTR_KPARAM_INFO
	.align		4
.L_67:
        /*0018*/ 	.byte	0x04, 0x17
        /*001a*/ 	.short	(.L_69 - .L_68)
.L_68:
        /*001c*/ 	.word	0x00000000
        /*0020*/ 	.short	0x0004
        /*0022*/ 	.short	0x0014
        /*0024*/ 	.byte	0x00, 0xf0, 0x11, 0x00


	//----- nvinfo : EIATTR_KPARAM_INFO
	.align		4
.L_69:
        /*0028*/ 	.byte	0x04, 0x17
        /*002a*/ 	.short	(.L_71 - .L_70)
.L_70:
        /*002c*/ 	.word	0x00000000
        /*0030*/ 	.short	0x0003
        /*0032*/ 	.short	0x0010
        /*0034*/ 	.byte	0x00, 0xf0, 0x11, 0x00


	//----- nvinfo : EIATTR_KPARAM_INFO
	.align		4
.L_71:
        /*0038*/ 	.byte	0x04, 0x17
        /*003a*/ 	.short	(.L_73 - .L_72)
.L_72:
        /*003c*/ 	.word	0x00000000
        /*0040*/ 	.short	0x0002
        /*0042*/ 	.short	0x000c
        /*0044*/ 	.byte	0x00, 0xf0, 0x11, 0x00


	//----- nvinfo : EIATTR_KPARAM_INFO
	.align		4
.L_73:
        /*0048*/ 	.byte	0x04, 0x17
        /*004a*/ 	.short	(.L_75 - .L_74)
.L_74:
        /*004c*/ 	.word	0x00000000
        /*0050*/ 	.short	0x0001
        /*0052*/ 	.short	0x0008
        /*0054*/ 	.byte	0x00, 0xf0, 0x11, 0x00


	//----- nvinfo : EIATTR_KPARAM_INFO
	.align		4
.L_75:
        /*0058*/ 	.byte	0x04, 0x17
        /*005a*/ 	.short	(.L_77 - .L_76)
.L_76:
        /*005c*/ 	.word	0x00000000
        /*0060*/ 	.short	0x0000
        /*0062*/ 	.short	0x0000
        /*0064*/ 	.byte	0x00, 0xf5, 0x21, 0x00


	//----- nvinfo : EIATTR_SPARSE_MMA_MASK
	.align		4
.L_77:
        /*0068*/ 	.byte	0x03, 0x50
        /*006a*/ 	.short	0x0000


	//----- nvinfo : EIATTR_MAXREG_COUNT
	.align		4
        /*006c*/ 	.byte	0x03, 0x1b
        /*006e*/ 	.short	0x00ff


	//----- nvinfo : EIATTR_NUM_BARRIERS
	.align		4
        /*0070*/ 	.byte	0x02, 0x4c
        /*0072*/ 	.byte	0x01
	.zero		1


	//----- nvinfo : EIATTR_MERCURY_ISA_VERSION
	.align		4
        /*0074*/ 	.byte	0x03, 0x5f
        /*0076*/ 	.short	0x0101


	//----- nvinfo : EIATTR_VRC_CTA_INIT_COUNT
	.align		4
        /*0078*/ 	.byte	0x02, 0x4a
	.zero		1
	.zero		1


	//----- nvinfo : EIATTR_EXIT_INSTR_OFFSETS
	.align		4
        /*007c*/ 	.byte	0x04, 0x1c
        /*007e*/ 	.short	(.L_79 - .L_78)


	//   ....[0]....
.L_78:
        /*0080*/ 	.word	0x00000620


	//----- nvinfo : EIATTR_CBANK_PARAM_SIZE
	.align		4
.L_79:
        /*0084*/ 	.byte	0x03, 0x19
        /*0086*/ 	.short	0x001c


	//----- nvinfo : EIATTR_PARAM_CBANK
	.align		4
        /*0088*/ 	.byte	0x04, 0x0a
        /*008a*/ 	.short	(.L_81 - .L_80)
	.align		4
.L_80:
        /*008c*/ 	.word	index@(.nv.constant0._Z15phase3_cal_cudaPiiiiii)
        /*0090*/ 	.short	0x0380
        /*0092*/ 	.short	0x001c


	//----- nvinfo : EIATTR_SW_WAR
	.align		4
.L_81:
        /*0094*/ 	.byte	0x04, 0x36
        /*0096*/ 	.short	(.L_83 - .L_82)
.L_82:
        /*0098*/ 	.word	0x00000008
.L_83:


//--------------------- .nv.info._Z15phase1_cal_cudaPiiiiii --------------------------
	.section	.nv.info._Z15phase1_cal_cudaPiiiiii,"",@"SHT_CUDA_INFO"
	.sectionflags	@""
	.align	4


	//----- nvinfo : EIATTR_CUDA_API_VERSION
	.align		4
        /*0000*/ 	.byte	0x04, 0x37
        /*0002*/ 	.short	(.L_85 - .L_84)
.L_84:
        /*0004*/ 	.word	0x00000082


	//----- nvinfo : EIATTR_KPARAM_INFO
	.align		4
.L_85:
        /*0008*/ 	.byte	0x04, 0x17
        /*000a*/ 	.short	(.L_87 - .L_86)
.L_86:
        /*000c*/ 	.word	0x00000000
        /*0010*/ 	.short	0x0005
        /*0012*/ 	.short	0x0018
        /*0014*/ 	.byte	0x00, 0xf0, 0x11, 0x00


	//----- nvinfo : EIATTR_KPARAM_INFO
	.align		4
.L_87:
        /*0018*/ 	.byte	0x04, 0x17
        /*001a*/ 	.short	(.L_89 - .L_88)
.L_88:
        /*001c*/ 	.word	0x00000000
        /*0020*/ 	.short	0x0004
        /*0022*/ 	.short	0x0014
        /*0024*/ 	.byte	0x00, 0xf0, 0x11, 0x00


	//----- nvinfo : EIATTR_KPARAM_INFO
	.align		4
.L_89:
        /*0028*/ 	.byte	0x04, 0x17
        /*002a*/ 	.short	(.L_91 - .L_90)
.L_90:
        /*002c*/ 	.word	0x00000000
        /*0030*/ 	.short	0x0003
        /*0032*/ 	.short	0x0010
        /*0034*/ 	.byte	0x00, 0xf0, 0x11, 0x00


	//----- nvinfo : EIATTR_KPARAM_INFO
	.align		4
.L_91:
        /*0038*/ 	.byte	0x04, 0x17
        /*003a*/ 	.short	(.L_93 - .L_92)
.L_92:
        /*003c*/ 	.word	0x00000000
        /*0040*/ 	.short	0x0002
        /*0042*/ 	.short	0x000c
        /*0044*/ 	.byte	0x00, 0xf0, 0x11, 0x00


	//----- nvinfo : EIATTR_KPARAM_INFO
	.align		4
.L_93:
        /*0048*/ 	.byte	0x04, 0x17
        /*004a*/ 	.short	(.L_95 - .L_94)
.L_94:
        /*004c*/ 	.word	0x00000000
        /*0050*/ 	.short	0x0001
        /*0052*/ 	.short	0x0008
        /*0054*/ 	.byte	0x00, 0xf0, 0x11, 0x00


	//----- nvinfo : EIATTR_KPARAM_INFO
	.align		4
.L_95:
        /*0058*/ 	.byte	0x04, 0x17
        /*005a*/ 	.short	(.L_97 - .L_96)
.L_96:
        /*005c*/ 	.word	0x00000000
        /*0060*/ 	.short	0x0000
        /*0062*/ 	.short	0x0000
        /*0064*/ 	.byte	0x00, 0xf5, 0x21, 0x00


	//----- nvinfo : EIATTR_SPARSE_MMA_MASK
	.align		4
.L_97:
        /*0068*/ 	.byte	0x03, 0x50
        /*006a*/ 	.short	0x0000


	//----- nvinfo : EIATTR_MAXREG_COUNT
	.align		4
        /*006c*/ 	.byte	0x03, 0x1b
        /*006e*/ 	.short	0x00ff


	//----- nvinfo : EIATTR_NUM_BARRIERS
	.align		4
        /*0070*/ 	.byte	0x02, 0x4c
        /*0072*/ 	.byte	0x01
	.zero		1


	//----- nvinfo : EIATTR_MERCURY_ISA_VERSION
	.align		4
        /*0074*/ 	.byte	0x03, 0x5f
        /*0076*/ 	.short	0x0101


	//----- nvinfo : EIATTR_VRC_CTA_INIT_COUNT
	.align		4
        /*0078*/ 	.byte	0x02, 0x4a
	.zero		1
	.zero		1


	//----- nvinfo : EIATTR_EXIT_INSTR_OFFSETS
	.align		4
        /*007c*/ 	.byte	0x04, 0x1c
        /*007e*/ 	.short	(.L_99 - .L_98)


	//   ....[0]....
.L_98:
        /*0080*/ 	.word	0x000009f0


	//----- nvinfo : EIATTR_CBANK_PARAM_SIZE
	.align		4
.L_99:
        /*0084*/ 	.byte	0x03, 0x19
        /*0086*/ 	.short	0x001c


	//----- nvinfo : EIATTR_PARAM_CBANK
	.align		4
        /*0088*/ 	.byte	0x04, 0x0a
        /*008a*/ 	.short	(.L_101 - .L_100)
	.align		4
.L_100:
        /*008c*/ 	.word	index@(.nv.constant0._Z15phase1_cal_cudaPiiiiii)
        /*0090*/ 	.short	0x0380
        /*0092*/ 	.short	0x001c


	//----- nvinfo : EIATTR_SW_WAR
	.align		4
.L_101:
        /*0094*/ 	.byte	0x04, 0x36
        /*0096*/ 	.short	(.L_103 - .L_102)
.L_102:
        /*0098*/ 	.word	0x00000008
.L_103:


//--------------------- .nv.callgraph             --------------------------
	.section	.nv.callgraph,"",@"SHT_CUDA_CALLGRAPH"
	.align	4
	.sectionentsize	8
	.align		4
        /*0000*/ 	.word	0x00000000
	.align		4
        /*0004*/ 	.word	0xffffffff
	.align		4
        /*0008*/ 	.word	0x00000000
	.align		4
        /*000c*/ 	.word	0xfffffffe
	.align		4
        /*0010*/ 	.word	0x00000000
	.align		4
        /*0014*/ 	.word	0xfffffffd
	.align		4
        /*0018*/ 	.word	0x00000000
	.align		4
        /*001c*/ 	.word	0xfffffffc


//--------------------- .text._Z16phase22_cal_cudaPiiiiii --------------------------
	.section	.text._Z16phase22_cal_cudaPiiiiii,"ax",@progbits
	.align	128
        .global         _Z16phase22_cal_cudaPiiiiii
        .type           _Z16phase22_cal_cudaPiiiiii,@function
        .size           _Z16phase22_cal_cudaPiiiiii,(.L_x_23 - _Z16phase22_cal_cudaPiiiiii)
        .other          _Z16phase22_cal_cudaPiiiiii,@"STO_CUDA_ENTRY STV_DEFAULT"
_Z16phase22_cal_cudaPiiiiii:
.text._Z16phase22_cal_cudaPiiiiii:
[----:B------:R-:W-:Y:S01]  /*0000*/  LDC R1, c[0x0][0x37c] ;  /* 0x0000df00ff017b82 */ /* 0x000fe20000000800 */
[----:B------:R-:W0:Y:S07]  /*0010*/  S2R R0, SR_TID.X ;  /* 0x0000000000007919 */ /* 0x000e2e0000002100 */
[----:B------:R-:W1:Y:S01]  /*0020*/  S2UR UR5, SR_CTAID.Y ;  /* 0x00000000000579c3 */ /* 0x000e620000002600 */
[----:B------:R-:W1:Y:S01]  /*0030*/  LDCU UR6, c[0x0][0x398] ;  /* 0x00007300ff0677ac */ /* 0x000e620008000800 */
[----:B------:R-:W2:Y:S01]  /*0040*/  S2R R6, SR_TID.Y ;  /* 0x0000000000067919 */ /* 0x000ea20000002200 */
[----:B------:R-:W3:Y:S05]  /*0050*/  LDCU.64 UR10, c[0x0][0x390] ;  /* 0x00007200ff0a77ac */ /* 0x000eea0008000a00 */
[----:B------:R-:W3:Y:S01]  /*0060*/  S2UR UR4, SR_CTAID.X ;  /* 0x00000000000479c3 */ /* 0x000ee20000002500 */
[----:B------:R-:W4:Y:S07]  /*0070*/  LDCU.64 UR8, c[0x0][0x358] ;  /* 0x00006b00ff0877ac */ /* 0x000f2e0008000a00 */
[----:B------:R-:W0:Y:S08]  /*0080*/  LDC.64 R2, c[0x0][0x388] ;  /* 0x0000e200ff027b82 */ /* 0x000e300000000a00 */
[----:B------:R-:W5:Y:S01]  /*0090*/  LDC.64 R4, c[0x0][0x380] ;  /* 0x0000e000ff047b82 */ /* 0x000f620000000a00 */
[----:B-1----:R-:W-:-:S02]  /*00a0*/  UIADD3 UR5, UPT, UPT, UR5, UR6, URZ ;  /* 0x0000000605057290 */ /* 0x002fc4000fffe0ff */
[----:B---3--:R-:W-:Y:S01]  /*00b0*/  UIADD3 UR4, UPT, UPT, UR4, UR11, URZ ;  /* 0x0000000b04047290 */ /* 0x008fe2000fffe0ff */
[----:B0-----:R-:W-:-:S03]  /*00c0*/  IMAD R8, R3, UR10, R0 ;  /* 0x0000000a03087c24 */ /* 0x001fc6000f8e0200 */
[C---:B--2---:R-:W-:Y:S02]  /*00d0*/  IMAD R9, R3.reuse, UR5, R6 ;  /* 0x0000000503097c24 */ /* 0x044fe4000f8e0206 */
[----:B------:R-:W-:Y:S02]  /*00e0*/  IMAD R7, R3, UR4, R0 ;  /* 0x0000000403077c24 */ /* 0x000fe4000f8e0200 */
[-CC-:B------:R-:W-:Y:S02]  /*00f0*/  IMAD R11, R8, R2.reuse, R9.reuse ;  /* 0x00000002080b7224 */ /* 0x180fe400078e0209 */
[----:B------:R-:W-:Y:S02]  /*0100*/  IMAD R7, R7, R2, R9 ;  /* 0x0000000207077224 */ /* 0x000fe400078e0209 */
[----:B-----5:R-:W-:-:S04]  /*0110*/  IMAD.WIDE.U32 R8, R11, 0x4, R4 ;  /* 0x000000040b087825 */ /* 0x020fc800078e0004 */
[----:B------:R-:W-:Y:S02]  /*0120*/  IMAD.WIDE.U32 R4, R7, 0x4, R4 ;  /* 0x0000000407047825 */ /* 0x000fe400078e0004 */
[----:B----4-:R-:W2:Y:S04]  /*0130*/  LDG.E R9, desc[UR8][R8.64] ;  /* 0x0000000808097981 */ /* 0x010ea8000c1e1900 */
[----:B------:R-:W3:Y:S01]  /*0140*/  LDG.E R7, desc[UR8][R4.64] ;  /* 0x0000000804077981 */ /* 0x000ee2000c1e1900 */
[----:B------:R-:W0:Y:S01]  /*0150*/  S2UR UR5, SR_CgaCtaId ;  /* 0x00000000000579c3 */ /* 0x000e220000008800 */
[----:B------:R-:W-:Y:S01]  /*0160*/  UMOV UR4, 0x400 ;  /* 0x0000040000047882 */ /* 0x000fe20000000000 */
[----:B------:R-:W-:Y:S01]  /*0170*/  ISETP.GE.AND P0, PT, R3, 0x1, PT ;  /* 0x000000010300780c */ /* 0x000fe20003f06270 */
[----:B------:R-:W-:Y:S01]  /*0180*/  IMAD R2, R0, 0x20, R6 ;  /* 0x0000002000027824 */ /* 0x000fe200078e0206 */
[----:B0-----:R-:W-:-:S06]  /*0190*/  ULEA UR4, UR5, UR4, 0x18 ;  /* 0x0000000405047291 */ /* 0x001fcc000f8ec0ff */
[----:B------:R-:W-:-:S05]  /*01a0*/  LEA R2, R2, UR4, 0x2 ;  /* 0x0000000402027c11 */ /* 0x000fca000f8e10ff */
[----:B--2---:R0:W-:Y:S04]  /*01b0*/  STS [R2+0x8000], R9 ;  /* 0x0080000902007388 */ /* 0x0041e80000000800 */
[----:B---3--:R0:W-:Y:S01]  /*01c0*/  STS [R2], R7 ;  /* 0x0000000702007388 */ /* 0x0081e20000000800 */
[----:B------:R-:W-:Y:S06]  /*01d0*/  BAR.SYNC.DEFER_BLOCKING 0x0 ;  /* 0x0000000000007b1d */ /* 0x000fec0000010000 */
[----:B------:R-:W-:Y:S05]  /*01e0*/  @!P0 BRA `(.L_x_0) ;  /* 0x00000008000c8947 */ /* 0x000fea0003800000 */
[C---:B------:R-:W-:Y:S01]  /*01f0*/  ISETP.GE.U32.AND P1, PT, R3.reuse, 0x8, PT ;  /* 0x000000080300780c */ /* 0x040fe20003f26070 */
[----:B0-----:R-:W-:Y:S01]  /*0200*/  IMAD.MOV.U32 R7, RZ, RZ, RZ ;  /* 0x000000ffff077224 */ /* 0x001fe200078e00ff */
[----:B------:R-:W-:-:S04]  /*0210*/  LOP3.LUT R16, R3, 0x7, RZ, 0xc0, !PT ;  /* 0x0000000703107812 */ /* 0x000fc800078ec0ff */
[----:B------:R-:W-:-:S07]  /*0220*/  ISETP.NE.AND P0, PT, R16, RZ, PT ;  /* 0x000000ff1000720c */ /* 0x000fce0003f05270 */
[----:B------:R-:W-:Y:S06]  /*0230*/  @!P1 BRA `(.L_x_1) ;  /* 0x0000000000ec9947 */ /* 0x000fec0003800000 */
[----:B------:R-:W-:Y:S02]  /*0240*/  LEA R8, R0, UR4, 0x7 ;  /* 0x0000000400087c11 */ /* 0x000fe4000f8e38ff */
[----:B------:R-:W-:Y:S02]  /*0250*/  LEA R9, R6, UR4, 0x2 ;  /* 0x0000000406097c11 */ /* 0x000fe4000f8e10ff */
[----:B------:R-:W-:Y:S01]  /*0260*/  LOP3.LUT R7, R3, 0x7ffffff8, RZ, 0xc0, !PT ;  /* 0x7ffffff803077812 */ /* 0x000fe200078ec0ff */
[----:B------:R-:W-:Y:S02]  /*0270*/  VIADD R8, R8, 0x10 ;  /* 0x0000001008087836 */ /* 0x000fe40000000000 */
[----:B------:R-:W-:Y:S02]  /*0280*/  VIADD R9, R9, 0x8380 ;  /* 0x0000838009097836 */ /* 0x000fe40000000000 */
[----:B------:R-:W-:-:S07]  /*0290*/  IMAD.MOV R10, RZ, RZ, -R7 ;  /* 0x000000ffff0a7224 */ /* 0x000fce00078e0a07 */
.L_x_2:
[----:B------:R-:W-:Y:S01]  /*02a0*/  LDS R11, [R8+-0x10] ;  /* 0xfffff000080b7984 */ /* 0x000fe20000000800 */
[----:B------:R-:W-:-:S03]  /*02b0*/  VIADD R10, R10, 0x8 ;  /* 0x000000080a0a7836 */ /* 0x000fc60000000000 */
[----:B------:R-:W-:Y:S02]  /*02c0*/  LDS R12, [R9+-0x380] ;  /* 0xfffc8000090c7984 */ /* 0x000fe40000000800 */
[----:B------:R-:W-:Y:S02]  /*02d0*/  ISETP.NE.AND P1, PT, R10, RZ, PT ;  /* 0x000000ff0a00720c */ /* 0x000fe40003f25270 */
[----:B0-----:R-:W0:Y:S02]  /*02e0*/  LDS R13, [R2] ;  /* 0x00000000020d7984 */ /* 0x001e240000000800 */
[----:B0-----:R-:W-:-:S05]  /*02f0*/  VIADDMNMX R11, R12, R11, R13, PT ;  /* 0x0000000b0c0b7246 */ /* 0x001fca000380010d */
[----:B------:R-:W-:Y:S01]  /*0300*/  STS [R2], R11 ;  /* 0x0000000b02007388 */ /* 0x000fe20000000800 */
[----:B------:R-:W-:Y:S06]  /*0310*/  BAR.SYNC.DEFER_BLOCKING 0x0 ;  /* 0x0000000000007b1d */ /* 0x000fec0000010000 */
[----:B------:R-:W-:Y:S04]  /*0320*/  LDS R12, [R8+-0xc] ;  /* 0xfffff400080c7984 */ /* 0x000fe80000000800 */
[----:B------:R-:W-:Y:S04]  /*0330*/  LDS R13, [R9+-0x300] ;  /* 0xfffd0000090d7984 */ /* 0x000fe80000000800 */
[----:B------:R-:W0:Y:S02]  /*0340*/  LDS R14, [R2] ;  /* 0x00000000020e7984 */ /* 0x000e240000000800 */
        /* <DEDUP_REMOVED lines=15> */
[----:B------:R-:W-:Y:S04]  /*0440*/  LDS R12, [R8] ;  /* 0x00000000080c7984 */ /* 0x000fe80000000800 */
[----:B------:R-:W-:Y:S04]  /*0450*/  LDS R13, [R9+-0x180] ;  /* 0xfffe8000090d7984 */ /* 0x000fe80000000800 */
[----:B------:R-:W0:Y:S02]  /*0460*/  LDS R14, [R2] ;  /* 0x00000000020e7984 */ /* 0x000e240000000800 */
[----:B0-----:R-:W-:-:S05]  /*0470*/  VIADDMNMX R13, R13, R12, R14, PT ;  /* 0x0000000c0d0d7246 */ /* 0x001fca000380010e */
[----:B------:R-:W-:Y:S01]  /*0480*/  STS [R2], R13 ;  /* 0x0000000d02007388 */ /* 0x000fe20000000800 */
[----:B------:R-:W-:Y:S06]  /*0490*/  BAR.SYNC.DEFER_BLOCKING 0x0 ;  /* 0x0000000000007b1d */ /* 0x000fec0000010000 */
[----:B------:R-:W-:Y:S04]  /*04a0*/  LDS R12, [R8+0x4] ;  /* 0x00000400080c7984 */ /* 0x000fe80000000800 */
        /* <DEDUP_REMOVED lines=11> */
[----:B------:R0:W-:Y:S04]  /*0560*/  LDS R12, [R8+0xc] ;  /* 0x00000c00080c7984 */ /* 0x0001e80000000800 */
[----:B------:R1:W-:Y:S04]  /*0570*/  LDS R13, [R9] ;  /* 0x00000000090d7984 */ /* 0x0003e80000000800 */
[----:B------:R-:W2:Y:S01]  /*0580*/  LDS R14, [R2] ;  /* 0x00000000020e7984 */ /* 0x000ea20000000800 */
[----:B0-----:R-:W-:-:S02]  /*0590*/  VIADD R8, R8, 0x20 ;  /* 0x0000002008087836 */ /* 0x001fc40000000000 */
[----:B-1----:R-:W-:Y:S01]  /*05a0*/  VIADD R9, R9, 0x400 ;  /* 0x0000040009097836 */ /* 0x002fe20000000000 */
[----:B--2---:R-:W-:-:S05]  /*05b0*/  VIADDMNMX R13, R13, R12, R14, PT ;  /* 0x0000000c0d0d7246 */ /* 0x004fca000380010e */
[----:B------:R0:W-:Y:S01]  /*05c0*/  STS [R2], R13 ;  /* 0x0000000d02007388 */ /* 0x0001e20000000800 */
[----:B------:R-:W-:Y:S06]  /*05d0*/  BAR.SYNC.DEFER_BLOCKING 0x0 ;  /* 0x0000000000007b1d */ /* 0x000fec0000010000 */
[----:B------:R-:W-:Y:S05]  /*05e0*/  @P1 BRA `(.L_x_2) ;  /* 0xfffffffc002c1947 */ /* 0x000fea000383ffff */
.L_x_1:
[----:B------:R-:W-:Y:S05]  /*05f0*/  @!P0 BRA `(.L_x_0) ;  /* 0x0000000400088947 */ /* 0x000fea0003800000 */
[----:B------:R-:W-:Y:S02]  /*0600*/  ISETP.GE.U32.AND P0, PT, R16, 0x4, PT ;  /* 0x000000041000780c */ /* 0x000fe40003f06070 */
[----:B------:R-:W-:-:S04]  /*0610*/  LOP3.LUT R15, R3, 0x3, RZ, 0xc0, !PT ;  /* 0x00000003030f7812 */ /* 0x000fc800078ec0ff */
[----:B------:R-:W-:-:S07]  /*0620*/  ISETP.NE.AND P1, PT, R15, RZ, PT ;  /* 0x000000ff0f00720c */ /* 0x000fce0003f25270 */
[----:B------:R-:W-:Y:S06]  /*0630*/  @!P0 BRA `(.L_x_3) ;  /* 0x0000000000748947 */ /* 0x000fec0003800000 */
[----:B------:R-:W-:Y:S01]  /*0640*/  IMAD R8, R0, 0x20, R7 ;  /* 0x0000002000087824 */ /* 0x000fe200078e0207 */
[----:B------:R-:W-:Y:S01]  /*0650*/  LDS R11, [R2] ;  /* 0x00000000020b7984 */ /* 0x000fe20000000800 */
[C---:B------:R-:W-:Y:S02]  /*0660*/  IMAD R9, R7.reuse, 0x20, R6 ;  /* 0x0000002007097824 */ /* 0x040fe400078e0206 */
[----:B------:R-:W-:Y:S01]  /*0670*/  VIADD R7, R7, 0x4 ;  /* 0x0000000407077836 */ /* 0x000fe20000000000 */
[----:B------:R-:W-:Y:S02]  /*0680*/  LEA R8, R8, UR4, 0x2 ;  /* 0x0000000408087c11 */ /* 0x000fe4000f8e10ff */
[----:B------:R-:W-:-:S03]  /*0690*/  LEA R10, R9, UR4, 0x2 ;  /* 0x00000004090a7c11 */ /* 0x000fc6000f8e10ff */
[----:B------:R-:W-:Y:S04]  /*06a0*/  LDS R9, [R8] ;  /* 0x0000000008097984 */ /* 0x000fe80000000800 */
[----:B------:R-:W1:Y:S02]  /*06b0*/  LDS R12, [R10+0x8000] ;  /* 0x008000000a0c7984 */ /* 0x000e640000000800 */
[----:B-1----:R-:W-:-:S05]  /*06c0*/  VIADDMNMX R9, R12, R9, R11, PT ;  /* 0x000000090c097246 */ /* 0x002fca000380010b */
[----:B------:R-:W-:Y:S01]  /*06d0*/  STS [R2], R9 ;  /* 0x0000000902007388 */ /* 0x000fe20000000800 */
[----:B------:R-:W-:Y:S06]  /*06e0*/  BAR.SYNC.DEFER_BLOCKING 0x0 ;  /* 0x0000000000007b1d */ /* 0x000fec0000010000 */
[----:B------:R-:W-:Y:S04]  /*06f0*/  LDS R11, [R8+0x4] ;  /* 0x00000400080b7984 */ /* 0x000fe80000000800 */
[----:B------:R-:W-:Y:S04]  /*0700*/  LDS R12, [R10+0x8080] ;  /* 0x008080000a0c7984 */ /* 0x000fe80000000800 */
[----:B0-----:R-:W0:Y:S02]  /*0710*/  LDS R13, [R2] ;  /* 0x00000000020d7984 */ /* 0x001e240000000800 */
[----:B0-----:R-:W-:-:S05]  /*0720*/  VIADDMNMX R11, R12, R11, R13, PT ;  /* 0x0000000b0c0b7246 */ /* 0x001fca000380010d */
[----:B------:R-:W-:Y:S01]  /*0730*/  STS [R2], R11 ;  /* 0x0000000b02007388 */ /* 0x000fe20000000800 */
[----:B------:R-:W-:Y:S06]  /*0740*/  BAR.SYNC.DEFER_BLOCKING 0x0 ;  /* 0x0000000000007b1d */ /* 0x000fec0000010000 */
[----:B------:R-:W-:Y:S04]  /*0750*/  LDS R12, [R8+0x8] ;  /* 0x00000800080c7984 */ /* 0x000fe80000000800 */
[----:B------:R-:W-:Y:S04]  /*0760*/  LDS R13, [R10+0x8100] ;  /* 0x008100000a0d7984 */ /* 0x000fe80000000800 */
[----:B------:R-:W0:Y:S02]  /*0770*/  LDS R14, [R2] ;  /* 0x00000000020e7984 */ /* 0x000e240000000800 */
[----:B0-----:R-:W-:-:S05]  /*0780*/  VIADDMNMX R13, R13, R12, R14, PT ;  /* 0x0000000c0d0d7246 */ /* 0x001fca000380010e */
[----:B------:R-:W-:Y:S01]  /*0790*/  STS [R2], R13 ;  /* 0x0000000d02007388 */ /* 0x000fe20000000800 */
[----:B------:R-:W-:Y:S06]  /*07a0*/  BAR.SYNC.DEFER_BLOCKING 0x0 ;  /* 0x0000000000007b1d */ /* 0x000fec0000010000 */
[----:B------:R-:W-:Y:S04]  /*07b0*/  LDS R9, [R8+0xc] ;  /* 0x00000c0008097984 */ /* 0x000fe80000000800 */
[----:B------:R-:W-:Y:S04]  /*07c0*/  LDS R12, [R10+0x8180] ;  /* 0x008180000a0c7984 */ /* 0x000fe80000000800 */
[----:B------:R-:W0:Y:S02]  /*07d0*/  LDS R14, [R2] ;  /* 0x00000000020e7984 */ /* 0x000e240000000800 */
[----:B0-----:R-:W-:-:S05]  /*07e0*/  VIADDMNMX R9, R12, R9, R14, PT ;  /* 0x000000090c097246 */ /* 0x001fca000380010e */
[----:B------:R1:W-:Y:S01]  /*07f0*/  STS [R2], R9 ;  /* 0x0000000902007388 */ /* 0x0003e20000000800 */
[----:B------:R-:W-:Y:S06]  /*0800*/  BAR.SYNC.DEFER_BLOCKING 0x0 ;  /* 0x0000000000007b1d */ /* 0x000fec0000010000 */
.L_x_3:
[----:B------:R-:W-:Y:S05]  /*0810*/  @!P1 BRA `(.L_x_0) ;  /* 0x0000000000809947 */ /* 0x000fea0003800000 */
[----:B------:R-:W-:Y:S02]  /*0820*/  ISETP.NE.AND P0, PT, R15, 0x1, PT ;  /* 0x000000010f00780c */ /* 0x000fe40003f05270 */
[----:B------:R-:W-:-:S04]  /*0830*/  LOP3.LUT R3, R3, 0x1, RZ, 0xc0, !PT ;  /* 0x0000000103037812 */ /* 0x000fc800078ec0ff */
[----:B------:R-:W-:-:S07]  /*0840*/  ISETP.NE.U32.AND P1, PT, R3, 0x1, PT ;  /* 0x000000010300780c */ /* 0x000fce0003f25070 */
[----:B------:R-:W-:Y:S06]  /*0850*/  @!P0 BRA `(.L_x_4) ;  /* 0x0000000000448947 */ /* 0x000fec0003800000 */
[----:B------:R-:W-:Y:S01]  /*0860*/  IMAD R3, R0, 0x20, R7 ;  /* 0x0000002000037824 */ /* 0x000fe200078e0207 */
[----:B-1----:R-:W-:Y:S01]  /*0870*/  LDS R9, [R2] ;  /* 0x0000000002097984 */ /* 0x002fe20000000800 */
        /* <DEDUP_REMOVED lines=11> */
[----:B------:R-:W1:Y:S02]  /*0930*/  LDS R10, [R2] ;  /* 0x00000000020a7984 */ /* 0x000e640000000800 */
[----:B-1----:R-:W-:-:S05]  /*0940*/  VIADDMNMX R9, R9, R8, R10, PT ;  /* 0x0000000809097246 */ /* 0x002fca000380010a */
[----:B------:R2:W-:Y:S01]  /*0950*/  STS [R2], R9 ;  /* 0x0000000902007388 */ /* 0x0005e20000000800 */
[----:B------:R-:W-:Y:S06]  /*0960*/  BAR.SYNC.DEFER_BLOCKING 0x0 ;  /* 0x0000000000007b1d */ /* 0x000fec0000010000 */
.L_x_4:
[----:B------:R-:W-:Y:S05]  /*0970*/  @P1 BRA `(.L_x_0) ;  /* 0x0000000000281947 */ /* 0x000fea0003800000 */
[----:B------:R-:W-:Y:S02]  /*0980*/  IMAD R0, R0, 0x20, R7 ;  /* 0x0000002000007824 */ /* 0x000fe400078e0207 */
[----:B------:R-:W-:Y:S02]  /*0990*/  IMAD R6, R7, 0x20, R6 ;  /* 0x0000002007067824 */ /* 0x000fe400078e0206 */
[----:B------:R-:W-:Y:S01]  /*09a0*/  LDS R7, [R2] ;  /* 0x0000000002077984 */ /* 0x000fe20000000800 */
[----:B------:R-:W-:Y:S02]  /*09b0*/  LEA R0, R0, UR4, 0x2 ;  /* 0x0000000400007c11 */ /* 0x000fe4000f8e10ff */
[----:B------:R-:W-:-:S04]  /*09c0*/  LEA R6, R6, UR4, 0x2 ;  /* 0x0000000406067c11 */ /* 0x000fc8000f8e10ff */
[----:B------:R-:W-:Y:S04]  /*09d0*/  LDS R0, [R0] ;  /* 0x0000000000007984 */ /* 0x000fe80000000800 */
[----:B------:R-:W3:Y:S02]  /*09e0*/  LDS R3, [R6+0x8000] ;  /* 0x0080000006037984 */ /* 0x000ee40000000800 */
[----:B---3--:R-:W-:-:S05]  /*09f0*/  VIADDMNMX R3, R3, R0, R7, PT ;  /* 0x0000000003037246 */ /* 0x008fca0003800107 */
[----:B------:R3:W-:Y:S01]  /*0a00*/  STS [R2], R3 ;  /* 0x0000000302007388 */ /* 0x0007e20000000800 */
[----:B------:R-:W-:Y:S06]  /*0a10*/  BAR.SYNC.DEFER_BLOCKING 0x0 ;  /* 0x0000000000007b1d */ /* 0x000fec0000010000 */
.L_x_0:
[----:B---3--:R-:W3:Y:S04]  /*0a20*/  LDS R3, [R2] ;  /* 0x0000000002037984 */ /* 0x008ee80000000800 */
[----:B---3--:R-:W-:Y:S01]  /*0a30*/  STG.E desc[UR8][R4.64], R3 ;  /* 0x0000000304007986 */ /* 0x008fe2000c101908 */
[----:B------:R-:W-:Y:S05]  /*0a40*/  EXIT ;  /* 0x000000000000794d */ /* 0x000fea0003800000 */
.L_x_5:
[----:B------:R-:W-:-:S00]  /*0a50*/  BRA `(.L_x_5) ;  /* 0xfffffffc00fc7947 */ /* 0x000fc0000383ffff */
[----:B------:R-:W-:-:S00]  /*0a60*/  NOP ;  /* 0x0000000000007918 */ /* 0x000fc00000000000 */
        /* <DEDUP_REMOVED lines=9> */
.L_x_23:


//--------------------- .text._Z16phase21_cal_cudaPiiiiii --------------------------
	.section	.text._Z16phase21_cal_cudaPiiiiii,"ax",@progbits
	.align	128
        .global         _Z16phase21_cal_cudaPiiiiii
        .type           _Z16phase21_cal_cudaPiiiiii,@function
        .size           _Z16phase21_cal_cudaPiiiiii,(.L_x_24 - _Z16phase21_cal_cudaPiiiiii)
        .other          _Z16phase21_cal_cudaPiiiiii,@"STO_CUDA_ENTRY STV_DEFAULT"
_Z16phase21_cal_cudaPiiiiii:
.text._Z16phase21_cal_cudaPiiiiii:
[----:B------:R-:W-:Y:S01]  /*0000*/  LDC R1, c[0x0][0x37c] ;  /* 0x0000df00ff017b82 */ /* 0x000fe20000000800 */
[----:B------:R-:W0:Y:S07]  /*0010*/  S2R R0, SR_TID.X ;  /* 0x0000000000007919 */ /* 0x000e2e0000002100 */
[----:B------:R-:W1:Y:S01]  /*0020*/  S2UR UR4, SR_CTAID.X ;  /* 0x00000000000479c3 */ /* 0x000e620000002500 */
[----:B------:R-:W1:Y:S01]  /*0030*/  LDCU.64 UR8, c[0x0][0x390] ;  /* 0x00007200ff0877ac */ /* 0x000e620008000a00 */
[----:B------:R-:W2:Y:S01]  /*0040*/  S2R R6, SR_TID.Y ;  /* 0x0000000000067919 */ /* 0x000ea20000002200 */
[----:B------:R-:W3:Y:S05]  /*0050*/  LDCU UR6, c[0x0][0x398] ;  /* 0x00007300ff0677ac */ /* 0x000eea0008000800 */
[----:B------:R-:W3:Y:S08]  /*0060*/  S2UR UR5, SR_CTAID.Y ;  /* 0x00000000000579c3 */ /* 0x000ef00000002600 */
[----:B------:R-:W0:Y:S08]  /*0070*/  LDC.64 R2, c[0x0][0x388] ;  /* 0x0000e200ff027b82 */ /* 0x000e300000000a00 */
[----:B------:R-:W4:Y:S01]  /*0080*/  LDC.64 R8, c[0x0][0x380] ;  /* 0x0000e000ff087b82 */ /* 0x000f220000000a00 */
[----:B-1----:R-:W-:-:S02]  /*0090*/  UIADD3 UR4, UPT, UPT, UR4, UR9, URZ ;  /* 0x0000000904047290 */ /* 0x002fc4000fffe0ff */
[----:B---3--:R-:W-:Y:S01]  /*00a0*/  UIADD3 UR5, UPT, UPT, UR5, UR6, URZ ;  /* 0x0000000605057290 */ /* 0x008fe2000fffe0ff */
[----:B------:R-:W1:Y:S03]  /*00b0*/  LDCU.64 UR6, c[0x0][0x358] ;  /* 0x00006b00ff0677ac */ /* 0x000e660008000a00 */
[C---:B0-----:R-:W-:Y:S02]  /*00c0*/  IMAD R5, R3.reuse, UR4, R0 ;  /* 0x0000000403057c24 */ /* 0x041fe4000f8e0200 */
[C-C-:B--2---:R-:W-:Y:S02]  /*00d0*/  IMAD R4, R3.reuse, UR5, R6.reuse ;  /* 0x0000000503047c24 */ /* 0x144fe4000f8e0206 */
[----:B------:R-:W-:Y:S02]  /*00e0*/  IMAD R10, R3, UR8, R6 ;  /* 0x00000008030a7c24 */ /* 0x000fe4000f8e0206 */
[----:B------:R-:W-:-:S02]  /*00f0*/  IMAD R7, R5, R2, R4 ;  /* 0x0000000205077224 */ /* 0x000fc400078e0204 */
[----:B------:R-:W-:Y:S02]  /*0100*/  IMAD R11, R5, R2, R10 ;  /* 0x00000002050b7224 */ /* 0x000fe400078e020a */
[----:B----4-:R-:W-:-:S04]  /*0110*/  IMAD.WIDE.U32 R4, R7, 0x4, R8 ;  /* 0x0000000407047825 */ /* 0x010fc800078e0008 */
[----:B------:R-:W-:Y:S01]  /*0120*/  IMAD.WIDE.U32 R8, R11, 0x4, R8 ;  /* 0x000000040b087825 */ /* 0x000fe200078e0008 */
[----:B-1----:R-:W2:Y:S05]  /*0130*/  LDG.E R7, desc[UR6][R4.64] ;  /* 0x0000000604077981 */ /* 0x002eaa000c1e1900 */
[----:B------:R-:W3:Y:S01]  /*0140*/  LDG.E R8, desc[UR6][R8.64] ;  /* 0x0000000608087981 */ /* 0x000ee2000c1e1900 */
[----:B------:R-:W0:Y:S01]  /*0150*/  S2UR UR5, SR_CgaCtaId ;  /* 0x00000000000579c3 */ /* 0x000e220000008800 */
[----:B------:R-:W-:Y:S01]  /*0160*/  UMOV UR4, 0x400 ;  /* 0x0000040000047882 */ /* 0x000fe20000000000 */
[----:B------:R-:W-:Y:S01]  /*0170*/  IMAD R2, R0, 0x20, R6 ;  /* 0x0000002000027824 */ /* 0x000fe200078e0206 */
[----:B------:R-:W-:Y:S01]  /*0180*/  ISETP.GE.AND P0, PT, R3, 0x1, PT ;  /* 0x000000010300780c */ /* 0x000fe20003f06270 */
[----:B------:R-:W-:Y:S01]  /*0190*/  IMAD R10, R6, 0x20, R0 ;  /* 0x00000020060a7824 */ /* 0x000fe200078e0200 */
[----:B0-----:R-:W-:-:S06]  /*01a0*/  ULEA UR4, UR5, UR4, 0x18 ;  /* 0x0000000405047291 */ /* 0x001fcc000f8ec0ff */
[----:B------:R-:W-:Y:S02]  /*01b0*/  LEA R2, R2, UR4, 0x2 ;  /* 0x0000000402027c11 */ /* 0x000fe4000f8e10ff */
[----:B------:R-:W-:-:S03]  /*01c0*/  LEA R11, R10, UR4, 0x2 ;  /* 0x000000040a0b7c11 */ /* 0x000fc6000f8e10ff */
[----:B--2---:R0:W-:Y:S04]  /*01d0*/  STS [R2], R7 ;  /* 0x0000000702007388 */ /* 0x0041e80000000800 */
[----:B---3--:R0:W-:Y:S01]  /*01e0*/  STS [R11+0x4000], R8 ;  /* 0x004000080b007388 */ /* 0x0081e20000000800 */
        /* <DEDUP_REMOVED lines=13> */
.L_x_8:
        /* <DEDUP_REMOVED lines=27> */
[----:B------:R-:W-:Y:S04]  /*0470*/  LDS R13, [R9] ;  /* 0x00000000090d7984 */ /* 0x000fe80000000800 */
[----:B------:R-:W0:Y:S02]  /*0480*/  LDS R14, [R2] ;  /* 0x00000000020e7984 */ /* 0x000e240000000800 */
[----:B0-----:R-:W-:-:S05]  /*0490*/  VIADDMNMX R13, R13, R12, R14, PT ;  /* 0x0000000c0d0d7246 */ /* 0x001fca000380010e */
[----:B------:R-:W-:Y:S01]  /*04a0*/  STS [R2], R13 ;  /* 0x0000000d02007388 */ /* 0x000fe20000000800 */
[----:B------:R-:W-:Y:S06]  /*04b0*/  BAR.SYNC.DEFER_BLOCKING 0x0 ;  /* 0x0000000000007b1d */ /* 0x000fec0000010000 */
[----:B------:R-:W-:Y:S04]  /*04c0*/  LDS R12, [R8+-0x100] ;  /* 0xffff0000080c7984 */ /* 0x000fe80000000800 */
[----:B------:R-:W-:Y:S04]  /*04d0*/  LDS R15, [R9+0x80] ;  /* 0x00008000090f7984 */ /* 0x000fe80000000800 */
        /* <DEDUP_REMOVED lines=10> */
[----:B------:R0:W-:Y:S04]  /*0580*/  LDS R12, [R8] ;  /* 0x00000000080c7984 */ /* 0x0001e80000000800 */
[----:B------:R1:W-:Y:S04]  /*0590*/  LDS R13, [R9+0x180] ;  /* 0x00018000090d7984 */ /* 0x0003e80000000800 */
[----:B------:R-:W2:Y:S01]  /*05a0*/  LDS R14, [R2] ;  /* 0x00000000020e7984 */ /* 0x000ea20000000800 */
[----:B0-----:R-:W-:-:S02]  /*05b0*/  VIADD R8, R8, 0x400 ;  /* 0x0000040008087836 */ /* 0x001fc40000000000 */
[----:B-1----:R-:W-:Y:S01]  /*05c0*/  VIADD R9, R9, 0x400 ;  /* 0x0000040009097836 */ /* 0x002fe20000000000 */
[----:B--2---:R-:W-:-:S05]  /*05d0*/  VIADDMNMX R13, R13, R12, R14, PT ;  /* 0x0000000c0d0d7246 */ /* 0x004fca000380010e */
[----:B------:R0:W-:Y:S01]  /*05e0*/  STS [R2], R13 ;  /* 0x0000000d02007388 */ /* 0x0001e20000000800 */
[----:B------:R-:W-:Y:S06]  /*05f0*/  BAR.SYNC.DEFER_BLOCKING 0x0 ;  /* 0x0000000000007b1d */ /* 0x000fec0000010000 */
[----:B------:R-:W-:Y:S05]  /*0600*/  @P1 BRA `(.L_x_8) ;  /* 0xfffffffc002c1947 */ /* 0x000fea000383ffff */
.L_x_7:
[----:B------:R-:W-:Y:S05]  /*0610*/  @!P0 BRA `(.L_x_6) ;  /* 0x0000000400088947 */ /* 0x000fea0003800000 */
[----:B------:R-:W-:Y:S02]  /*0620*/  ISETP.GE.U32.AND P0, PT, R16, 0x4, PT ;  /* 0x000000041000780c */ /* 0x000fe40003f06070 */
[----:B------:R-:W-:-:S04]  /*0630*/  LOP3.LUT R15, R3, 0x3, RZ, 0xc0, !PT ;  /* 0x00000003030f7812 */ /* 0x000fc800078ec0ff */
[----:B------:R-:W-:-:S07]  /*0640*/  ISETP.NE.AND P1, PT, R15, RZ, PT ;  /* 0x000000ff0f00720c */ /* 0x000fce0003f25270 */
[----:B------:R-:W-:Y:S06]  /*0650*/  @!P0 BRA `(.L_x_9) ;  /* 0x0000000000748947 */ /* 0x000fec0003800000 */
[C---:B------:R-:W-:Y:S01]  /*0660*/  IMAD R8, R7.reuse, 0x20, R0 ;  /* 0x0000002007087824 */ /* 0x040fe200078e0200 */
[----:B------:R-:W-:Y:S01]  /*0670*/  LDS R11, [R2] ;  /* 0x00000000020b7984 */ /* 0x000fe20000000800 */
[C---:B------:R-:W-:Y:S02]  /*0680*/  IMAD R9, R7.reuse, 0x20, R6 ;  /* 0x0000002007097824 */ /* 0x040fe400078e0206 */
[----:B------:R-:W-:Y:S01]  /*0690*/  VIADD R7, R7, 0x4 ;  /* 0x0000000407077836 */ /* 0x000fe20000000000 */
[----:B------:R-:W-:Y:S02]  /*06a0*/  LEA R8, R8, UR4, 0x2 ;  /* 0x0000000408087c11 */ /* 0x000fe4000f8e10ff */
[----:B------:R-:W-:-:S03]  /*06b0*/  LEA R10, R9, UR4, 0x2 ;  /* 0x00000004090a7c11 */ /* 0x000fc6000f8e10ff */
[----:B------:R-:W-:Y:S04]  /*06c0*/  LDS R9, [R8+0x4000] ;  /* 0x0040000008097984 */ /* 0x000fe80000000800 */
[----:B------:R-:W1:Y:S02]  /*06d0*/  LDS R12, [R10] ;  /* 0x000000000a0c7984 */ /* 0x000e640000000800 */
        /* <DEDUP_REMOVED lines=21> */
.L_x_9:
[----:B------:R-:W-:Y:S05]  /*0830*/  @!P1 BRA `(.L_x_6) ;  /* 0x0000000000809947 */ /* 0x000fea0003800000 */
[----:B------:R-:W-:Y:S02]  /*0840*/  ISETP.NE.AND P0, PT, R15, 0x1, PT ;  /* 0x000000010f00780c */ /* 0x000fe40003f05270 */
[----:B------:R-:W-:-:S04]  /*0850*/  LOP3.LUT R3, R3, 0x1, RZ, 0xc0, !PT ;  /* 0x0000000103037812 */ /* 0x000fc800078ec0ff */
[----:B------:R-:W-:-:S07]  /*0860*/  ISETP.NE.U32.AND P1, PT, R3, 0x1, PT ;  /* 0x000000010300780c */ /* 0x000fce0003f25070 */
[----:B------:R-:W-:Y:S06]  /*0870*/  @!P0 BRA `(.L_x_10) ;  /* 0x0000000000448947 */ /* 0x000fec0003800000 */
[C---:B------:R-:W-:Y:S01]  /*0880*/  IMAD R3, R7.reuse, 0x20, R0 ;  /* 0x0000002007037824 */ /* 0x040fe200078e0200 */
[----:B-1----:R-:W-:Y:S01]  /*0890*/  LDS R9, [R2] ;  /* 0x0000000002097984 */ /* 0x002fe20000000800 */
        /* <DEDUP_REMOVED lines=15> */
.L_x_10:
[----:B------:R-:W-:Y:S05]  /*0990*/  @P1 BRA `(.L_x_6) ;  /* 0x0000000000281947 */ /* 0x000fea0003800000 */
[C---:B------:R-:W-:Y:S02]  /*09a0*/  IMAD R0, R7.reuse, 0x20, R0 ;  /* 0x0000002007007824 */ /* 0x040fe400078e0200 */
[----:B------:R-:W-:Y:S02]  /*09b0*/  IMAD R6, R7, 0x20, R6 ;  /* 0x0000002007067824 */ /* 0x000fe400078e0206 */
[----:B------:R-:W-:Y:S01]  /*09c0*/  LDS R7, [R2] ;  /* 0x0000000002077984 */ /* 0x000fe20000000800 */
[----:B------:R-:W-:Y:S02]  /*09d0*/  LEA R0, R0, UR4, 0x2 ;  /* 0x0000000400007c11 */ /* 0x000fe4000f8e10ff */
[----:B------:R-:W-:-:S04]  /*09e0*/  LEA R6, R6, UR4, 0x2 ;  /* 0x0000000406067c11 */ /* 0x000fc8000f8e10ff */
[----:B------:R-:W-:Y:S04]  /*09f0*/  LDS R0, [R0+0x4000] ;  /* 0x0040000000007984 */ /* 0x000fe80000000800 */
[----:B------:R-:W3:Y:S02]  /*0a00*/  LDS R3, [R6] ;  /* 0x0000000006037984 */ /* 0x000ee40000000800 */
[----:B---3--:R-:W-:-:S05]  /*0a10*/  VIADDMNMX R3, R3, R0, R7, PT ;  /* 0x0000000003037246 */ /* 0x008fca0003800107 */
[----:B------:R3:W-:Y:S01]  /*0a20*/  STS [R2], R3 ;  /* 0x0000000302007388 */ /* 0x0007e20000000800 */
[----:B------:R-:W-:Y:S06]  /*0a30*/  BAR.SYNC.DEFER_BLOCKING 0x0 ;  /* 0x0000000000007b1d */ /* 0x000fec0000010000 */
.L_x_6:
[----:B---3--:R-:W3:Y:S04]  /*0a40*/  LDS R3, [R2] ;  /* 0x0000000002037984 */ /* 0x008ee80000000800 */
[----:B---3--:R-:W-:Y:S01]  /*0a50*/  STG.E desc[UR6][R4.64], R3 ;  /* 0x0000000304007986 */ /* 0x008fe2000c101906 */
[----:B------:R-:W-:Y:S05]  /*0a60*/  EXIT ;  /* 0x000000000000794d */ /* 0x000fea0003800000 */
.L_x_11:
        /* <DEDUP_REMOVED lines=9> */
.L_x_24:


//--------------------- .text._Z15phase3_cal_cudaPiiiiii --------------------------
	.section	.text._Z15phase3_cal_cudaPiiiiii,"ax",@progbits
	.align	128
        .global         _Z15phase3_cal_cudaPiiiiii
        .type           _Z15phase3_cal_cudaPiiiiii,@function
        .size           _Z15phase3_cal_cudaPiiiiii,(.L_x_25 - _Z15phase3_cal_cudaPiiiiii)
        .other          _Z15phase3_cal_cudaPiiiiii,@"STO_CUDA_ENTRY STV_DEFAULT"
_Z15phase3_cal_cudaPiiiiii:
.text._Z15phase3_cal_cudaPiiiiii:
        /* <DEDUP_REMOVED lines=14> */
[C---:B------:R-:W-:Y:S02]  /*00e0*/  IMAD R5, R3.reuse, UR4, R0 ;  /* 0x0000000403057c24 */ /* 0x040fe4000f8e0200 */
[----:B------:R-:W-:Y:S02]  /*00f0*/  IMAD R8, R3, UR10, R6 ;  /* 0x0000000a03087c24 */ /* 0x000fe4000f8e0206 */
[-CC-:B------:R-:W-:Y:S02]  /*0100*/  IMAD R9, R4, R2.reuse, R7.reuse ;  /* 0x0000000204097224 */ /* 0x180fe400078e0207 */
[CC--:B------:R-:W-:Y:S02]  /*0110*/  IMAD R7, R5.reuse, R2.reuse, R7 ;  /* 0x0000000205077224 */ /* 0x0c0fe400078e0207 */
[----:B------:R-:W-:-:S02]  /*0120*/  IMAD R13, R5, R2, R8 ;  /* 0x00000002050d7224 */ /* 0x000fc400078e0208 */
[----:B-----5:R-:W-:-:S04]  /*0130*/  IMAD.WIDE.U32 R8, R9, 0x4, R10 ;  /* 0x0000000409087825 */ /* 0x020fc800078e000a */
[--C-:B------:R-:W-:Y:S01]  /*0140*/  IMAD.WIDE.U32 R4, R7, 0x4, R10.reuse ;  /* 0x0000000407047825 */ /* 0x100fe200078e000a */
[----:B----4-:R-:W2:Y:S03]  /*0150*/  LDG.E R15, desc[UR8][R8.64] ;  /* 0x00000008080f7981 */ /* 0x010ea6000c1e1900 */
[----:B------:R-:W-:Y:S02]  /*0160*/  IMAD.WIDE.U32 R10, R13, 0x4, R10 ;  /* 0x000000040d0a7825 */ /* 0x000fe400078e000a */
[----:B------:R-:W3:Y:S04]  /*0170*/  LDG.E R13, desc[UR8][R4.64] ;  /* 0x00000008040d7981 */ /* 0x000ee8000c1e1900 */
[----:B------:R-:W4:Y:S01]  /*0180*/  LDG.E R10, desc[UR8][R10.64] ;  /* 0x000000080a0a7981 */ /* 0x000f22000c1e1900 */
[----:B------:R-:W0:Y:S01]  /*0190*/  S2R R2, SR_CgaCtaId ;  /* 0x0000000000027919 */ /* 0x000e220000008800 */
[----:B------:R-:W-:Y:S01]  /*01a0*/  MOV R7, 0x400 ;  /* 0x0000040000077802 */ /* 0x000fe20000000f00 */
[----:B------:R-:W-:-:S03]  /*01b0*/  IMAD R12, R6, 0x20, R0 ;  /* 0x00000020060c7824 */ /* 0x000fc600078e0200 */
[----:B0-----:R-:W-:Y:S01]  /*01c0*/  LEA R7, R2, R7, 0x18 ;  /* 0x0000000702077211 */ /* 0x001fe200078ec0ff */
[----:B------:R-:W-:-:S04]  /*01d0*/  IMAD R2, R0, 0x20, R6 ;  /* 0x0000002000027824 */ /* 0x000fc800078e0206 */
[----:B------:R-:W-:Y:S01]  /*01e0*/  IMAD R17, R12, 0x4, R7 ;  /* 0x000000040c117824 */ /* 0x000fe200078e0207 */
[----:B------:R-:W-:Y:S02]  /*01f0*/  LEA R2, R2, R7, 0x2 ;  /* 0x0000000702027211 */ /* 0x000fe400078e10ff */
[----:B------:R-:W-:-:S03]  /*0200*/  ISETP.GE.AND P0, PT, R3, 0x1, PT ;  /* 0x000000010300780c */ /* 0x000fc60003f06270 */
[----:B--2---:R0:W-:Y:S04]  /*0210*/  STS [R2+0x8000], R15 ;  /* 0x0080000f02007388 */ /* 0x0041e80000000800 */
[----:B---3--:R0:W-:Y:S04]  /*0220*/  STS [R2], R13 ;  /* 0x0000000d02007388 */ /* 0x0081e80000000800 */
[----:B----4-:R0:W-:Y:S01]  /*0230*/  STS [R17+0x4000], R10 ;  /* 0x0040000a11007388 */ /* 0x0101e20000000800 */
[----:B------:R-:W-:Y:S06]  /*0240*/  BAR.SYNC.DEFER_BLOCKING 0x0 ;  /* 0x0000000000007b1d */ /* 0x000fec0000010000 */
[----:B------:R0:W1:Y:S01]  /*0250*/  LDS R9, [R2] ;  /* 0x0000000002097984 */ /* 0x0000620000000800 */
[----:B------:R-:W-:Y:S05]  /*0260*/  @!P0 BRA `(.L_x_12) ;  /* 0x0000000000e88947 */ /* 0x000fea0003800000 */
[C---:B------:R-:W-:Y:S01]  /*0270*/  VIADD R11, R3.reuse, 0xffffffff ;  /* 0xffffffff030b7836 */ /* 0x040fe20000000000 */
[----:B------:R-:W-:Y:S01]  /*0280*/  ISETP.GE.U32.AND P1, PT, R3, 0x5, PT ;  /* 0x000000050300780c */ /* 0x000fe20003f26070 */
[----:B0-----:R-:W-:Y:S02]  /*0290*/  IMAD.MOV.U32 R10, RZ, RZ, RZ ;  /* 0x000000ffff0a7224 */ /* 0x001fe400078e00ff */
[----:B------:R-:W-:-:S05]  /*02a0*/  IMAD.HI.U32 R8, R11, -0x33333333, RZ ;  /* 0xcccccccd0b087827 */ /* 0x000fca00078e00ff */
[----:B------:R-:W-:-:S05]  /*02b0*/  SHF.R.U32.HI R8, RZ, 0x2, R8 ;  /* 0x00000002ff087819 */ /* 0x000fca0000011608 */
[----:B------:R-:W-:-:S05]  /*02c0*/  IMAD R11, R8, -0x5, R11 ;  /* 0xfffffffb080b7824 */ /* 0x000fca00078e020b */
[----:B------:R-:W-:-:S04]  /*02d0*/  IADD3 R11, PT, PT, R11, 0x1, RZ ;  /* 0x000000010b0b7810 */ /* 0x000fc80007ffe0ff */
[----:B------:R-:W-:Y:S01]  /*02e0*/  ISETP.NE.AND P0, PT, R11, 0x5, PT ;  /* 0x000000050b00780c */ /* 0x000fe20003f05270 */
[----:B------:R-:W-:-:S12]  /*02f0*/  @!P1 BRA `(.L_x_13) ;  /* 0x0000000000849947 */ /* 0x000fd80003800000 */
[C---:B------:R-:W-:Y:S01]  /*0300*/  ISETP.NE.AND P1, PT, R11.reuse, 0x5, PT ;  /* 0x000000050b00780c */ /* 0x040fe20003f25270 */
[----:B------:R-:W-:Y:S01]  /*0310*/  IMAD R13, R6, 0x4, R7 ;  /* 0x00000004060d7824 */ /* 0x000fe200078e0207 */
[----:B------:R-:W-:Y:S02]  /*0320*/  LEA R10, R0, R7, 0x2 ;  /* 0x00000007000a7211 */ /* 0x000fe400078e10ff */
[----:B------:R-:W-:Y:S01]  /*0330*/  SEL R12, R11, RZ, P1 ;  /* 0x000000ff0b0c7207 */ /* 0x000fe20000800000 */
[----:B------:R-:W-:Y:S01]  /*0340*/  VIADD R13, R13, 0x8200 ;  /* 0x000082000d0d7836 */ /* 0x000fe20000000000 */
[----:B------:R-:W-:Y:S02]  /*0350*/  IADD3 R11, PT, PT, R10, 0x4200, RZ ;  /* 0x000042000a0b7810 */ /* 0x000fe40007ffe0ff */
[C---:B------:R-:W-:Y:S01]  /*0360*/  IADD3 R10, PT, PT, -R12.reuse, R3, RZ ;  /* 0x000000030c0a7210 */ /* 0x040fe20007ffe1ff */
[----:B------:R-:W-:-:S07]  /*0370*/  IMAD.IADD R12, R12, 0x1, -R3 ;  /* 0x000000010c0c7824 */ /* 0x000fce00078e0a03 */
.L_x_14:
[----:B------:R-:W-:Y:S01]  /*0380*/  LDS R14, [R11+-0x200] ;  /* 0xfffe00000b0e7984 */ /* 0x000fe20000000800 */
[----:B------:R-:W-:-:S03]  /*0390*/  IADD3 R12, PT, PT, R12, 0x5, RZ ;  /* 0x000000050c0c7810 */ /* 0x000fc60007ffe0ff */
[----:B------:R-:W1:Y:S01]  /*03a0*/  LDS R15, [R13+-0x200] ;  /* 0xfffe00000d0f7984 */ /* 0x000e620000000800 */
[----:B------:R-:W-:Y:S02]  /*03b0*/  ISETP.NE.AND P1, PT, R12, RZ, PT ;  /* 0x000000ff0c00720c */ /* 0x000fe40003f25270 */
[----:B-1----:R-:W-:-:S05]  /*03c0*/  VIADDMNMX R15, R15, R14, R9, PT ;  /* 0x0000000e0f0f7246 */ /* 0x002fca0003800109 */
[----:B------:R-:W-:Y:S04]  /*03d0*/  STS [R2], R15 ;  /* 0x0000000f02007388 */ /* 0x000fe80000000800 */
[----:B------:R-:W-:Y:S04]  /*03e0*/  LDS R14, [R11+-0x180] ;  /* 0xfffe80000b0e7984 */ /* 0x000fe80000000800 */
[----:B0-----:R-:W0:Y:S02]  /*03f0*/  LDS R9, [R13+-0x180] ;  /* 0xfffe80000d097984 */ /* 0x001e240000000800 */
[----:B0-----:R-:W-:-:S05]  /*0400*/  VIADDMNMX R9, R9, R14, R15, PT ;  /* 0x0000000e09097246 */ /* 0x001fca000380010f */
[----:B------:R-:W-:Y:S04]  /*0410*/  STS [R2], R9 ;  /* 0x0000000902007388 */ /* 0x000fe80000000800 */
[----:B------:R-:W-:Y:S04]  /*0420*/  LDS R14, [R11+-0x100] ;  /* 0xffff00000b0e7984 */ /* 0x000fe80000000800 */
[----:B------:R-:W0:Y:S02]  /*0430*/  LDS R16, [R13+-0x100] ;  /* 0xffff00000d107984 */ /* 0x000e240000000800 */
[----:B0-----:R-:W-:-:S05]  /*0440*/  VIADDMNMX R17, R16, R14, R9, PT ;  /* 0x0000000e10117246 */ /* 0x001fca0003800109 */
[----:B------:R-:W-:Y:S04]  /*0450*/  STS [R2], R17 ;  /* 0x0000001102007388 */ /* 0x000fe80000000800 */
[----:B------:R-:W-:Y:S04]  /*0460*/  LDS R14, [R11+-0x80] ;  /* 0xffff80000b0e7984 */ /* 0x000fe80000000800 */
[----:B------:R-:W0:Y:S02]  /*0470*/  LDS R16, [R13+-0x80] ;  /* 0xffff80000d107984 */ /* 0x000e240000000800 */
[----:B0-----:R-:W-:-:S05]  /*0480*/  VIADDMNMX R15, R16, R14, R17, PT ;  /* 0x0000000e100f7246 */ /* 0x001fca0003800111 */
[----:B------:R-:W-:Y:S04]  /*0490*/  STS [R2], R15 ;  /* 0x0000000f02007388 */ /* 0x000fe80000000800 */
[----:B------:R0:W-:Y:S04]  /*04a0*/  LDS R14, [R11] ;  /* 0x000000000b0e7984 */ /* 0x0001e80000000800 */
[----:B------:R1:W2:Y:S01]  /*04b0*/  LDS R16, [R13] ;  /* 0x000000000d107984 */ /* 0x0002a20000000800 */
[----:B0-----:R-:W-:Y:S01]  /*04c0*/  VIADD R11, R11, 0x280 ;  /* 0x000002800b0b7836 */ /* 0x001fe20000000000 */
[----:B-1----:R-:W-:-:S02]  /*04d0*/  IADD3 R13, PT, PT, R13, 0x280, RZ ;  /* 0x000002800d0d7810 */ /* 0x002fc40007ffe0ff */
[----:B--2---:R-:W-:-:S05]  /*04e0*/  VIADDMNMX R9, R16, R14, R15, PT ;  /* 0x0000000e10097246 */ /* 0x004fca000380010f */
[----:B------:R0:W-:Y:S01]  /*04f0*/  STS [R2], R9 ;  /* 0x0000000902007388 */ /* 0x0001e20000000800 */
[----:B------:R-:W-:Y:S05]  /*0500*/  @P1 BRA `(.L_x_14) ;  /* 0xfffffffc009c1947 */ /* 0x000fea000383ffff */
.L_x_13:
[----:B------:R-:W-:Y:S05]  /*0510*/  @!P0 BRA `(.L_x_12) ;  /* 0x00000000003c8947 */ /* 0x000fea0003800000 */
[----:B------:R-:W-:Y:S02]  /*0520*/  IMAD.SHL.U32 R11, R10, 0x80, RZ ;  /* 0x000000800a0b7824 */ /* 0x000fe400078e00ff */
[----:B------:R-:W-:Y:S02]  /*0530*/  IMAD R3, R8, 0x5, -R3 ;  /* 0x0000000508037824 */ /* 0x000fe400078e0a03 */
[----:B------:R-:W-:Y:S01]  /*0540*/  IMAD R0, R0, 0x4, R11 ;  /* 0x0000000400007824 */ /* 0x000fe200078e020b */
[----:B------:R-:W-:-:S04]  /*0550*/  LEA R6, R6, R11, 0x2 ;  /* 0x0000000b06067211 */ /* 0x000fc800078e10ff */
[--C-:B------:R-:W-:Y:S02]  /*0560*/  IADD3 R6, PT, PT, R6, 0x8000, R7.reuse ;  /* 0x0000800006067810 */ /* 0x100fe40007ffe007 */
[----:B------:R-:W-:-:S07]  /*0570*/  IADD3 R0, PT, PT, R0, 0x4000, R7 ;  /* 0x0000400000007810 */ /* 0x000fce0007ffe007 */
.L_x_15:
[----:B--2---:R2:W-:Y:S01]  /*0580*/  LDS R8, [R0] ;  /* 0x0000000000087984 */ /* 0x0045e20000000800 */
[----:B------:R-:W-:-:S03]  /*0590*/  IADD3 R3, PT, PT, R3, 0x1, RZ ;  /* 0x0000000103037810 */ /* 0x000fc60007ffe0ff */
[----:B------:R3:W0:Y:S01]  /*05a0*/  LDS R7, [R6] ;  /* 0x0000000006077984 */ /* 0x0006220000000800 */
[----:B------:R-:W-:Y:S01]  /*05b0*/  ISETP.NE.AND P0, PT, R3, RZ, PT ;  /* 0x000000ff0300720c */ /* 0x000fe20003f05270 */
[----:B--2---:R-:W-:Y:S01]  /*05c0*/  VIADD R0, R0, 0x80 ;  /* 0x0000008000007836 */ /* 0x004fe20000000000 */
[----:B---3--:R-:W-:Y:S02]  /*05d0*/  IADD3 R6, PT, PT, R6, 0x80, RZ ;  /* 0x0000008006067810 */ /* 0x008fe40007ffe0ff */
[----:B01----:R-:W-:-:S05]  /*05e0*/  VIADDMNMX R9, R7, R8, R9, PT ;  /* 0x0000000807097246 */ /* 0x003fca0003800109 */
[----:B------:R2:W-:Y:S04]  /*05f0*/  STS [R2], R9 ;  /* 0x0000000902007388 */ /* 0x0005e80000000800 */
[----:B------:R-:W-:Y:S05]  /*0600*/  @P0 BRA `(.L_x_15) ;  /* 0xfffffffc00dc0947 */ /* 0x000fea000383ffff */
.L_x_12:
[----:B-1----:R-:W-:Y:S01]  /*0610*/  STG.E desc[UR8][R4.64], R9 ;  /* 0x0000000904007986 */ /* 0x002fe2000c101908 */
[----:B------:R-:W-:Y:S05]  /*0620*/  EXIT ;  /* 0x000000000000794d */ /* 0x000fea0003800000 */
.L_x_16:
        /* <DEDUP_REMOVED lines=13> */
.L_x_25:


//--------------------- .text._Z15phase1_cal_cudaPiiiiii --------------------------
	.section	.text._Z15phase1_cal_cudaPiiiiii,"ax",@progbits
	.align	128
        .global         _Z15phase1_cal_cudaPiiiiii
        .type           _Z15phase1_cal_cudaPiiiiii,@function
        .size           _Z15phase1_cal_cudaPiiiiii,(.L_x_26 - _Z15phase1_cal_cudaPiiiiii)
        .other          _Z15phase1_cal_cudaPiiiiii,@"STO_CUDA_ENTRY STV_DEFAULT"
_Z15phase1_cal_cudaPiiiiii:
.text._Z15phase1_cal_cudaPiiiiii:
[----:B------:R-:W-:Y:S01]  /*0000*/  LDC R1, c[0x0][0x37c] ;  /* 0x0000df00ff017b82 */ /* 0x000fe20000000800 */
[----:B------:R-:W0:Y:S07]  /*0010*/  S2R R0, SR_TID.X ;  /* 0x0000000000007919 */ /* 0x000e2e0000002100 */
[----:B------:R-:W1:Y:S01]  /*0020*/  S2UR UR4, SR_CTAID.X ;  /* 0x00000000000479c3 */ /* 0x000e620000002500 */
[----:B------:R-:W1:Y:S01]  /*0030*/  LDCU UR6, c[0x0][0x394] ;  /* 0x00007280ff0677ac */ /* 0x000e620008000800 */
        /* <DEDUP_REMOVED lines=9> */
[----:B--2---:R-:W-:-:S04]  /*00d0*/  IMAD R8, R3, UR5, R6 ;  /* 0x0000000503087c24 */ /* 0x004fc8000f8e0206 */
[----:B------:R-:W-:-:S04]  /*00e0*/  IMAD R7, R7, R2, R8 ;  /* 0x0000000207077224 */ /* 0x000fc800078e0208 */
[----:B----4-:R-:W-:-:S05]  /*00f0*/  IMAD.WIDE.U32 R4, R7, 0x4, R4 ;  /* 0x0000000407047825 */ /* 0x010fca00078e0004 */
[----:B-1----:R-:W2:Y:S01]  /*0100*/  LDG.E R7, desc[UR6][R4.64] ;  /* 0x0000000604077981 */ /* 0x002ea2000c1e1900 */
[----:B------:R-:W0:Y:S01]  /*0110*/  S2UR UR5, SR_CgaCtaId ;  /* 0x00000000000579c3 */ /* 0x000e220000008800 */
[----:B------:R-:W-:Y:S01]  /*0120*/  UMOV UR4, 0x400 ;  /* 0x0000040000047882 */ /* 0x000fe20000000000 */
[----:B------:R-:W-:Y:S01]  /*0130*/  ISETP.GE.AND P0, PT, R3, 0x1, PT ;  /* 0x000000010300780c */ /* 0x000fe20003f06270 */
[----:B------:R-:W-:Y:S01]  /*0140*/  IMAD R2, R0, 0x20, R6 ;  /* 0x0000002000027824 */ /* 0x000fe200078e0206 */
[----:B0-----:R-:W-:-:S06]  /*0150*/  ULEA UR4, UR5, UR4, 0x18 ;  /* 0x0000000405047291 */ /* 0x001fcc000f8ec0ff */
[----:B------:R-:W-:-:S05]  /*0160*/  LEA R2, R2, UR4, 0x2 ;  /* 0x0000000402027c11 */ /* 0x000fca000f8e10ff */
[----:B--2---:R0:W-:Y:S01]  /*0170*/  STS [R2], R7 ;  /* 0x0000000702007388 */ /* 0x0041e20000000800 */
        /* <DEDUP_REMOVED lines=13> */
.L_x_19:
        /* <DEDUP_REMOVED lines=27> */
[----:B------:R-:W-:Y:S04]  /*0400*/  LDS R13, [R9] ;  /* 0x00000000090d7984 */ /* 0x000fe80000000800 */
        /* <DEDUP_REMOVED lines=16> */
[----:B------:R0:W-:Y:S04]  /*0510*/  LDS R12, [R8+0xc] ;  /* 0x00000c00080c7984 */ /* 0x0001e80000000800 */
        /* <DEDUP_REMOVED lines=8> */
.L_x_18:
        /* <DEDUP_REMOVED lines=34> */
.L_x_20:
        /* <DEDUP_REMOVED lines=22> */
.L_x_21:
[----:B------:R-:W-:Y:S05]  /*0920*/  @P1 BRA `(.L_x_17) ;  /* 0x0000000000281947 */ /* 0x000fea0003800000 */
[----:B------:R-:W-:Y:S02]  /*0930*/  IMAD R0, R0, 0x20, R7 ;  /* 0x0000002000007824 */ /* 0x000fe400078e0207 */
[----:B------:R-:W-:Y:S02]  /*0940*/  IMAD R6, R7, 0x20, R6 ;  /* 0x0000002007067824 */ /* 0x000fe400078e0206 */
[----:B------:R-:W-:Y:S01]  /*0950*/  LDS R7, [R2] ;  /* 0x0000000002077984 */ /* 0x000fe20000000800 */
[----:B------:R-:W-:Y:S02]  /*0960*/  LEA R0, R0, UR4, 0x2 ;  /* 0x0000000400007c11 */ /* 0x000fe4000f8e10ff */
[----:B------:R-:W-:-:S04]  /*0970*/  LEA R6, R6, UR4, 0x2 ;  /* 0x0000000406067c11 */ /* 0x000fc8000f8e10ff */
[----:B------:R-:W-:Y:S04]  /*0980*/  LDS R0, [R0] ;  /* 0x0000000000007984 */ /* 0x000fe80000000800 */
[----:B------:R-:W3:Y:S02]  /*0990*/  LDS R3, [R6] ;  /* 0x0000000006037984 */ /* 0x000ee40000000800 */
[----:B---3--:R-:W-:-:S05]  /*09a0*/  VIADDMNMX R3, R3, R0, R7, PT ;  /* 0x0000000003037246 */ /* 0x008fca0003800107 */
[----:B------:R3:W-:Y:S01]  /*09b0*/  STS [R2], R3 ;  /* 0x0000000302007388 */ /* 0x0007e20000000800 */
[----:B------:R-:W-:Y:S06]  /*09c0*/  BAR.SYNC.DEFER_BLOCKING 0x0 ;  /* 0x0000000000007b1d */ /* 0x000fec0000010000 */
.L_x_17:
[----:B---3--:R-:W3:Y:S04]  /*09d0*/  LDS R3, [R2] ;  /* 0x0000000002037984 */ /* 0x008ee80000000800 */
[----:B---3--:R-:W-:Y:S01]  /*09e0*/  STG.E desc[UR6][R4.64], R3 ;  /* 0x0000000304007986 */ /* 0x008fe2000c101906 */
[----:B------:R-:W-:Y:S05]  /*09f0*/  EXIT ;  /* 0x000000000000794d */ /* 0x000fea0003800000 */
.L_x_22:
        /* <DEDUP_REMOVED lines=16> */
.L_x_26:


//--------------------- .nv.shared._Z16phase22_cal_cudaPiiiiii --------------------------
	.section	.nv.shared._Z16phase22_cal_cudaPiiiiii,"aw",@nobits
	.sectionflags	@""
	.align	16
	.zero		1024


//--------------------- .nv.shared.reserved.0     --------------------------
	.section	.nv.shared.reserved.0,"aw",@nobits
	.weak		__nv_reservedSMEM_offset_0_alias
	.size		__nv_reservedSMEM_offset_0_alias, 0, 64
	.other		__nv_reservedSMEM_offset_0_alias,@"STO_CUDA_RESERVED_SHARED STV_DEFAULT"
__nv_reservedSMEM_offset_0_alias:
	.zero		0
	.zero		64


//--------------------- .nv.shared._Z16phase21_cal_cudaPiiiiii --------------------------
	.section	.nv.shared._Z16phase21_cal_cudaPiiiiii,"aw",@nobits
	.sectionflags	@""
	.align	16
	.zero		1024


//--------------------- .nv.shared._Z15phase3_cal_cudaPiiiiii --------------------------
	.section	.nv.shared._Z15phase3_cal_cudaPiiiiii,"aw",@nobits
	.sectionflags	@""
	.align	16
	.zero		1024


//--------------------- .nv.shared._Z15phase1_cal_cudaPiiiiii --------------------------
	.section	.nv.shared._Z15phase1_cal_cudaPiiiiii,"aw",@nobits
	.sectionflags	@""
	.align	16
	.zero		1024


//--------------------- .nv.constant0._Z16phase22_cal_cudaPiiiiii --------------------------
	.section	.nv.constant0._Z16phase22_cal_cudaPiiiiii,"a",@progbits
	.sectionflags	@""
	.align	4
.nv.constant0._Z16phase22_cal_cudaPiiiiii:
	.zero		924


//--------------------- .nv.constant0._Z16phase21_cal_cudaPiiiiii --------------------------
	.section	.nv.constant0._Z16phase21_cal_cudaPiiiiii,"a",@progbits
	.sectionflags	@""
	.align	4
.nv.constant0._Z16phase21_cal_cudaPiiiiii:
	.zero		924


//--------------------- .nv.constant0._Z15phase3_cal_cudaPiiiiii --------------------------
	.section	.nv.constant0._Z15phase3_cal_cudaPiiiiii,"a",@progbits
	.sectionflags	@""
	.align	4
.nv.constant0._Z15phase3_cal_cudaPiiiiii:
	.zero		924


//--------------------- .nv.constant0._Z15phase1_cal_cudaPiiiiii --------------------------
	.section	.nv.constant0._Z15phase1_cal_cudaPiiiiii,"a",@progbits
	.sectionflags	@""
	.align	4
.nv.constant0._Z15phase1_cal_cudaPiiiiii:
	.zero		924


//--------------------- SYMBOLS --------------------------

	.type		.nv.reservedSmem.offset0,@object
	.size		.nv.reservedSmem.offset0,0x4
	.type		.nv.reservedSmem.cap,@object
	.size		.nv.reservedSmem.cap,0x4
